	.target	sm_90a

	.elftype	@"ET_EXEC"


//--------------------- .note.nv.tkinfo           --------------------------
	.section	.note.nv.tkinfo,"",@"SHT_NOTE"
	.sectionflags	@"SHF_NOTE_NV_TKINFO"
	.tkinfo
        /*0018*/ 	.word	0x00000002
        /*0030*/ 	.string	""
        /*0030*/ 	.string	"ptxas"
        /*0030*/ 	.string	"Cuda compilation tools, release 13.0, V13.0.88"
        /*0030*/ 	.string	"Build cuda_13.0.r13.0/compiler.36424714_0"
        /*0030*/ 	.string	"-arch sm_90a -m 64 "



//--------------------- .note.nv.cuinfo           --------------------------
	.section	.note.nv.cuinfo,"",@"SHT_NOTE"
	.sectionflags	@"SHF_NOTE_NV_CUINFO"
        /*0018*/ 	.short	0x0002
        /*001a*/ 	.short	0x005a
        /*001c*/ 	.short	0x0082
	.zero		2


//--------------------- .nv.info                  --------------------------
	.section	.nv.info,"",@"SHT_CUDA_INFO"
	.align	4


	//----- nvinfo : EIATTR_REGCOUNT
	.align		4
        /*0000*/ 	.byte	0x04, 0x2f
        /*0002*/ 	.short	(.L_15 - .L_14)
	.align		4
.L_14:
        /*0004*/ 	.word	index@(_ZN7cutlass13device_kernelINS_4gemm6kernel13GemmUniversalIN4cute5tupleIJiiiiEEENS1_10collective13CollectiveMmaINS1_34MainloopSm90TmaGmmaWarpSpecializedILi7ENS5_IJNS4_1CILi1EEENSA_ILi4EEESB_EEENS1_35KernelTmaWarpSpecializedCooperativeEEENS5_IJNSA_ILi128EEESG_NSA_ILi64EEEEEENS_6half_tENS5_IJlSB_lEEESJ_SK_NS4_8TiledMMAINS4_8MMA_AtomIJNS4_4SM904GMMA26MMA_64x128x16_F32F16F16_SSILNSO_5MajorE0ELSQ_0ELNSO_7ScaleInE1ELSR_1EEEEEENS4_6LayoutINS5_IJNSA_ILi2EEESB_SB_EEENS5_IJSB_NSA_ILi0EEESX_EEEEENS5_IJNS4_10UnderscoreES10_S10_EEEEENS4_23SM90_TMA_LOAD_MULTICASTENS4_14ComposedLayoutINS4_7SwizzleILi3ELi4ELi3EEENS4_18smem_ptr_flag_bitsILi16EEENSU_INS5_IJNSA_ILi8EEESH_EEENS5_IJSH_SB_EEEEEEEvNS4_8identityENS4_13SM90_TMA_LOADES1D_vS1E_EENS_8epilogue10collective6detail29Sm90TmaWarpSpecializedAdapterINS1I_15DefaultEpilogueISJ_SK_SK_NS1H_6thread17LinearCombinationISJ_Li1EffLNS1M_9ScaleType4KindE0ELNS_15FloatRoundStyleE2ESJ_EENS1_15EpilogueDefaultEEEEEvvEEEEvNT_6ParamsE)
        /*0008*/ 	.word	0x000000a8


	//----- nvinfo : EIATTR_FRAME_SIZE
	.align		4
.L_15:
        /*000c*/ 	.byte	0x04, 0x11
        /*000e*/ 	.short	(.L_17 - .L_16)
	.align		4
.L_16:
        /*0010*/ 	.word	index@(_ZN7cutlass13device_kernelINS_4gemm6kernel13GemmUniversalIN4cute5tupleIJiiiiEEENS1_10collective13CollectiveMmaINS1_34MainloopSm90TmaGmmaWarpSpecializedILi7ENS5_IJNS4_1CILi1EEENSA_ILi4EEESB_EEENS1_35KernelTmaWarpSpecializedCooperativeEEENS5_IJNSA_ILi128EEESG_NSA_ILi64EEEEEENS_6half_tENS5_IJlSB_lEEESJ_SK_NS4_8TiledMMAINS4_8MMA_AtomIJNS4_4SM904GMMA26MMA_64x128x16_F32F16F16_SSILNSO_5MajorE0ELSQ_0ELNSO_7ScaleInE1ELSR_1EEEEEENS4_6LayoutINS5_IJNSA_ILi2EEESB_SB_EEENS5_IJSB_NSA_ILi0EEESX_EEEEENS5_IJNS4_10UnderscoreES10_S10_EEEEENS4_23SM90_TMA_LOAD_MULTICASTENS4_14ComposedLayoutINS4_7SwizzleILi3ELi4ELi3EEENS4_18smem_ptr_flag_bitsILi16EEENSU_INS5_IJNSA_ILi8EEESH_EEENS5_IJSH_SB_EEEEEEEvNS4_8identityENS4_13SM90_TMA_LOADES1D_vS1E_EENS_8epilogue10collective6detail29Sm90TmaWarpSpecializedAdapterINS1I_15DefaultEpilogueISJ_SK_SK_NS1H_6thread17LinearCombinationISJ_Li1EffLNS1M_9ScaleType4KindE0ELNS_15FloatRoundStyleE2ESJ_EENS1_15EpilogueDefaultEEEEEvvEEEEvNT_6ParamsE)
        /*0014*/ 	.word	0x00000000


	//----- nvinfo : EIATTR_MIN_STACK_SIZE
	.align		4
.L_17:
        /*0018*/ 	.byte	0x04, 0x12
        /*001a*/ 	.short	(.L_19 - .L_18)
	.align		4
.L_18:
        /*001c*/ 	.word	index@(_ZN7cutlass13device_kernelINS_4gemm6kernel13GemmUniversalIN4cute5tupleIJiiiiEEENS1_10collective13CollectiveMmaINS1_34MainloopSm90TmaGmmaWarpSpecializedILi7ENS5_IJNS4_1CILi1EEENSA_ILi4EEESB_EEENS1_35KernelTmaWarpSpecializedCooperativeEEENS5_IJNSA_ILi128EEESG_NSA_ILi64EEEEEENS_6half_tENS5_IJlSB_lEEESJ_SK_NS4_8TiledMMAINS4_8MMA_AtomIJNS4_4SM904GMMA26MMA_64x128x16_F32F16F16_SSILNSO_5MajorE0ELSQ_0ELNSO_7ScaleInE1ELSR_1EEEEEENS4_6LayoutINS5_IJNSA_ILi2EEESB_SB_EEENS5_IJSB_NSA_ILi0EEESX_EEEEENS5_IJNS4_10UnderscoreES10_S10_EEEEENS4_23SM90_TMA_LOAD_MULTICASTENS4_14ComposedLayoutINS4_7SwizzleILi3ELi4ELi3EEENS4_18smem_ptr_flag_bitsILi16EEENSU_INS5_IJNSA_ILi8EEESH_EEENS5_IJSH_SB_EEEEEEEvNS4_8identityENS4_13SM90_TMA_LOADES1D_vS1E_EENS_8epilogue10collective6detail29Sm90TmaWarpSpecializedAdapterINS1I_15DefaultEpilogueISJ_SK_SK_NS1H_6thread17LinearCombinationISJ_Li1EffLNS1M_9ScaleType4KindE0ELNS_15FloatRoundStyleE2ESJ_EENS1_15EpilogueDefaultEEEEEvvEEEEvNT_6ParamsE)
        /*0020*/ 	.word	0x00000000
.L_19:


//--------------------- .nv.compat                --------------------------
	.section	.nv.compat,"",@"SHT_CUDA_COMPAT_INFO"
	.align	4
        /*0000*/ 	.byte	0x02, 0x09, 0x01, 0x00, 0x02, 0x02, 0x04, 0x00, 0x02, 0x05, 0x05, 0x00, 0x03, 0x07, 0x01, 0x01
        /*0010*/ 	.byte	0x02, 0x03, 0x01, 0x00, 0x02, 0x06, 0x01, 0x00, 0x04, 0x0b, 0x08, 0x00, 0x00, 0x00, 0x00, 0x00
        /*0020*/ 	.byte	0x00, 0x00, 0x00, 0x00


//--------------------- .nv.info._ZN7cutlass13device_kernelINS_4gemm6kernel13GemmUniversalIN4cute5tupleIJiiiiEEENS1_10collective13CollectiveMmaINS1_34MainloopSm90TmaGmmaWarpSpecializedILi7ENS5_IJNS4_1CILi1EEENSA_ILi4EEESB_EEENS1_35KernelTmaWarpSpecializedCooperativeEEENS5_IJNSA_ILi128EEESG_NSA_ILi64EEEEEENS_6half_tENS5_IJlSB_lEEESJ_SK_NS4_8TiledMMAINS4_8MMA_AtomIJNS4_4SM904GMMA26MMA_64x128x16_F32F16F16_SSILNSO_5MajorE0ELSQ_0ELNSO_7ScaleInE1ELSR_1EEEEEENS4_6LayoutINS5_IJNSA_ILi2EEESB_SB_EEENS5_IJSB_NSA_ILi0EEESX_EEEEENS5_IJNS4_10UnderscoreES10_S10_EEEEENS4_23SM90_TMA_LOAD_MULTICASTENS4_14ComposedLayoutINS4_7SwizzleILi3ELi4ELi3EEENS4_18smem_ptr_flag_bitsILi16EEENSU_INS5_IJNSA_ILi8EEESH_EEENS5_IJSH_SB_EEEEEEEvNS4_8identityENS4_13SM90_TMA_LOADES1D_vS1E_EENS_8epilogue10collective6detail29Sm90TmaWarpSpecializedAdapterINS1I_15DefaultEpilogueISJ_SK_SK_NS1H_6thread17LinearCombinationISJ_Li1EffLNS1M_9ScaleType4KindE0ELNS_15FloatRoundStyleE2ESJ_EENS1_15EpilogueDefaultEEEEEvvEEEEvNT_6ParamsE --------------------------
	.section	.nv.info._ZN7cutlass13device_kernelINS_4gemm6kernel13GemmUniversalIN4cute5tupleIJiiiiEEENS1_10collective13CollectiveMmaINS1_34MainloopSm90TmaGmmaWarpSpecializedILi7ENS5_IJNS4_1CILi1EEENSA_ILi4EEESB_EEENS1_35KernelTmaWarpSpecializedCooperativeEEENS5_IJNSA_ILi128EEESG_NSA_ILi64EEEEEENS_6half_tENS5_IJlSB_lEEESJ_SK_NS4_8TiledMMAINS4_8MMA_AtomIJNS4_4SM904GMMA26MMA_64x128x16_F32F16F16_SSILNSO_5MajorE0ELSQ_0ELNSO_7ScaleInE1ELSR_1EEEEEENS4_6LayoutINS5_IJNSA_ILi2EEESB_SB_EEENS5_IJSB_NSA_ILi0EEESX_EEEEENS5_IJNS4_10UnderscoreES10_S10_EEEEENS4_23SM90_TMA_LOAD_MULTICASTENS4_14ComposedLayoutINS4_7SwizzleILi3ELi4ELi3EEENS4_18smem_ptr_flag_bitsILi16EEENSU_INS5_IJNSA_ILi8EEESH_EEENS5_IJSH_SB_EEEEEEEvNS4_8identityENS4_13SM90_TMA_LOADES1D_vS1E_EENS_8epilogue10collective6detail29Sm90TmaWarpSpecializedAdapterINS1I_15DefaultEpilogueISJ_SK_SK_NS1H_6thread17LinearCombinationISJ_Li1EffLNS1M_9ScaleType4KindE0ELNS_15FloatRoundStyleE2ESJ_EENS1_15EpilogueDefaultEEEEEvvEEEEvNT_6ParamsE,"",@"SHT_CUDA_INFO"
	.sectionflags	@""
	.align	4


	//----- nvinfo : EIATTR_CUDA_API_VERSION
	.align		4
        /*0000*/ 	.byte	0x04, 0x37
        /*0002*/ 	.short	(.L_21 - .L_20)
.L_20:
        /*0004*/ 	.word	0x00000082


	//----- nvinfo : EIATTR_KPARAM_INFO
	.align		4
.L_21:
        /*0008*/ 	.byte	0x04, 0x17
        /*000a*/ 	.short	(.L_23 - .L_22)
.L_22:
        /*000c*/ 	.word	0x00000000
        /*0010*/ 	.short	0x0000
        /*0012*/ 	.short	0x0070
        /*0014*/ 	.byte	0x00, 0xf0, 0x01, 0x10


	//----- nvinfo : EIATTR_SPARSE_MMA_MASK
	.align		4
.L_23:
        /*0018*/ 	.byte	0x03, 0x50
        /*001a*/ 	.short	0x0000


	//----- nvinfo : EIATTR_MAXREG_COUNT
	.align		4
        /*001c*/ 	.byte	0x03, 0x1b
        /*001e*/ 	.short	0x00a8


	//----- nvinfo : EIATTR_NUM_BARRIERS
	.align		4
        /*0020*/ 	.byte	0x02, 0x4c
        /*0022*/ 	.byte	0x01
	.zero		1


	//----- nvinfo : EIATTR_EXTERNS
	.align		4
        /*0024*/ 	.byte	0x04, 0x0f
        /*0026*/ 	.short	(.L_25 - .L_24)


	//   ....[0]....
	.align		4
.L_24:
        /*0028*/ 	.word	index@(__assertfail)


	//----- nvinfo : EIATTR_MERCURY_ISA_VERSION
	.align		4
.L_25:
        /*002c*/ 	.byte	0x03, 0x5f
        /*002e*/ 	.short	0x0101


	//----- nvinfo : EIATTR_INT_WARP_WIDE_INSTR_OFFSETS
	.align		4
        /*0030*/ 	.byte	0x04, 0x31
        /*0032*/ 	.short	(.L_27 - .L_26)


	//   ....[0]....
.L_26:
        /*0034*/ 	.word	0x00000490


	//   ....[1]....
        /*0038*/ 	.word	0x000004b0


	//   ....[2]....
        /*003c*/ 	.word	0x00000680


	//----- nvinfo : EIATTR_COOP_GROUP_MASK_REGIDS
	.align		4
.L_27:
        /*0040*/ 	.byte	0x04, 0x29
        /*0042*/ 	.short	(.L_29 - .L_28)


	//   ....[0]....
.L_28:
        /*0044*/ 	.word	0xffffffff


	//   ....[1]....
        /*0048*/ 	.word	0xffffffff


	//   ....[2]....
        /*004c*/ 	.word	0xffffffff


	//   ....[3]....
        /*0050*/ 	.word	0xffffffff


	//   ....[4]....
        /*0054*/ 	.word	0xffffffff


	//   ....[5]....
        /*0058*/ 	.word	0xffffffff


	//----- nvinfo : EIATTR_COOP_GROUP_INSTR_OFFSETS
	.align		4
.L_29:
        /*005c*/ 	.byte	0x04, 0x28
        /*005e*/ 	.short	(.L_31 - .L_30)


	//   ....[0]....
.L_30:
        /*0060*/ 	.word	0x00000060


	//   ....[1]....
        /*0064*/ 	.word	0x00000070


	//   ....[2]....
        /*0068*/ 	.word	0x00000130


	//   ....[3]....
        /*006c*/ 	.word	0x00000330


	//   ....[4]....
        /*0070*/ 	.word	0x000007f0


	//   ....[5]....
        /*0074*/ 	.word	0x00001470


	//----- nvinfo : EIATTR_REG_RECONFIG
	.align		4
.L_31:
        /*0078*/ 	.byte	0x01, 0x54
	.zero		2


	//----- nvinfo : EIATTR_SYSCALL_OFFSETS
	.align		4
        /*007c*/ 	.byte	0x04, 0x46
        /*007e*/ 	.short	(.L_33 - .L_32)


	//   ....[0]....
.L_32:
        /*0080*/ 	.word	0x00001660


	//----- nvinfo : EIATTR_MBARRIER_INSTR_OFFSETS
	.align		4
.L_33:
        /*0084*/ 	.byte	0x04, 0x39
        /*0086*/ 	.short	(.L_35 - .L_34)


	//   ....[0]....
.L_34:
        /*0088*/ 	.word	0x00000230
        /*008c*/ 	.word	0x000000ff
        /*0090*/ 	.word	0x00000000
        /*0094*/ 	.short	0x0100
        /*0096*/ 	.byte	0x08
	.zero		1


	//   ....[1]....
        /*0098*/ 	.word	0x00000240
        /*009c*/ 	.word	0x000000ff
        /*00a0*/ 	.word	0x00000038
        /*00a4*/ 	.short	0x0100
        /*00a6*/ 	.byte	0x08
	.zero		1


	//   ....[2]....
        /*00a8*/ 	.word	0x00000250
        /*00ac*/ 	.word	0x000000ff
        /*00b0*/ 	.word	0x00000008
        /*00b4*/ 	.short	0x0100
        /*00b6*/ 	.byte	0x08
	.zero		1


	//   ....[3]....
        /*00b8*/ 	.word	0x00000260
        /*00bc*/ 	.word	0x000000ff
        /*00c0*/ 	.word	0x00000040
        /*00c4*/ 	.short	0x0100
        /*00c6*/ 	.byte	0x08
	.zero		1


	//   ....[4]....
        /*00c8*/ 	.word	0x00000270
        /*00cc*/ 	.word	0x000000ff
        /*00d0*/ 	.word	0x00000010
        /*00d4*/ 	.short	0x0100
        /*00d6*/ 	.byte	0x08
	.zero		1


	//   ....[5]....
        /*00d8*/ 	.word	0x00000280
        /*00dc*/ 	.word	0x000000ff
        /*00e0*/ 	.word	0x00000048
        /*00e4*/ 	.short	0x0100
        /*00e6*/ 	.byte	0x08
	.zero		1


	//   ....[6]....
        /*00e8*/ 	.word	0x00000290
        /*00ec*/ 	.word	0x000000ff
        /*00f0*/ 	.word	0x00000018
        /*00f4*/ 	.short	0x0100
        /*00f6*/ 	.byte	0x08
	.zero		1


	//   ....[7]....
        /*00f8*/ 	.word	0x000002a0
        /*00fc*/ 	.word	0x000000ff
        /*0100*/ 	.word	0x00000050
        /*0104*/ 	.short	0x0100
        /*0106*/ 	.byte	0x08
	.zero		1


	//   ....[8]....
        /*0108*/ 	.word	0x000002b0
        /*010c*/ 	.word	0x000000ff
        /*0110*/ 	.word	0x00000020
        /*0114*/ 	.short	0x0100
        /*0116*/ 	.byte	0x08
	.zero		1


	//   ....[9]....
        /*0118*/ 	.word	0x000002c0
        /*011c*/ 	.word	0x000000ff
        /*0120*/ 	.word	0x00000058
        /*0124*/ 	.short	0x0100
        /*0126*/ 	.byte	0x08
	.zero		1


	//   ....[10]....
        /*0128*/ 	.word	0x000002d0
        /*012c*/ 	.word	0x000000ff
        /*0130*/ 	.word	0x00000028
        /*0134*/ 	.short	0x0100
        /*0136*/ 	.byte	0x08
	.zero		1


	//   ....[11]....
        /*0138*/ 	.word	0x000002e0
        /*013c*/ 	.word	0x000000ff
        /*0140*/ 	.word	0x00000060
        /*0144*/ 	.short	0x0100
        /*0146*/ 	.byte	0x08
	.zero		1


	//   ....[12]....
        /*0148*/ 	.word	0x000002f0
        /*014c*/ 	.word	0x000000ff
        /*0150*/ 	.word	0x00000030
        /*0154*/ 	.short	0x0100
        /*0156*/ 	.byte	0x08
	.zero		1


	//   ....[13]....
        /*0158*/ 	.word	0x00000300
        /*015c*/ 	.word	0x000000ff
        /*0160*/ 	.word	0x00000068
        /*0164*/ 	.short	0x0100
        /*0166*/ 	.byte	0x08
	.zero		1


	//   ....[14]....
        /*0168*/ 	.word	0x00000720
        /*016c*/ 	.word	0x000000ff
        /*0170*/ 	.word	0x00000080
        /*0174*/ 	.short	0x0100
        /*0176*/ 	.byte	0x06
	.zero		1


	//   ....[15]....
        /*0178*/ 	.word	0x000007a0
        /*017c*/ 	.word	0x000000ff
        /*0180*/ 	.word	0x00000088
        /*0184*/ 	.short	0x0100
        /*0186*/ 	.byte	0x06
	.zero		1


	//   ....[16]....
        /*0188*/ 	.word	0x00001720
        /*018c*/ 	.word	0x00000003
        /*0190*/ 	.word	0x00000000
        /*0194*/ 	.short	0x010a
        /*0196*/ 	.byte	0x3f
	.zero		1


	//   ....[17]....
        /*0198*/ 	.word	0x00001780
        /*019c*/ 	.word	0x00000003
        /*01a0*/ 	.word	0x00000000
        /*01a4*/ 	.short	0x010a
        /*01a6*/ 	.byte	0x3f
	.zero		1


	//   ....[18]....
        /*01a8*/ 	.word	0x00001b00
        /*01ac*/ 	.word	0x00000005
        /*01b0*/ 	.word	0x00000000
        /*01b4*/ 	.short	0x010a
        /*01b6*/ 	.byte	0x3f
	.zero		1


	//   ....[19]....
        /*01b8*/ 	.word	0x00001b40
        /*01bc*/ 	.word	0x00000005
        /*01c0*/ 	.word	0x00000000
        /*01c4*/ 	.short	0x010a
        /*01c6*/ 	.byte	0x3f
	.zero		1


	//   ....[20]....
        /*01c8*/ 	.word	0x00001da0
        /*01cc*/ 	.word	0x00000004
        /*01d0*/ 	.word	0x00000000
        /*01d4*/ 	.short	0x0101
        /*01d6*/ 	.byte	0x3f
	.zero		1


	//   ....[21]....
        /*01d8*/ 	.word	0x00001fc0
        /*01dc*/ 	.word	0x00000000
        /*01e0*/ 	.word	0x00000000
        /*01e4*/ 	.short	0x0101
        /*01e6*/ 	.byte	0x3f
	.zero		1


	//   ....[22]....
        /*01e8*/ 	.word	0x000070c0
        /*01ec*/ 	.word	0x00000017
        /*01f0*/ 	.word	0x00000038
        /*01f4*/ 	.short	0x010a
        /*01f6*/ 	.byte	0x3f
	.zero		1


	//   ....[23]....
        /*01f8*/ 	.word	0x000074c0
        /*01fc*/ 	.word	0x00000006
        /*0200*/ 	.word	0x00000088
        /*0204*/ 	.short	0x0101
        /*0206*/ 	.byte	0x3f
	.zero		1


	//   ....[24]....
        /*0208*/ 	.word	0x00007bb0
        /*020c*/ 	.word	0x00000007
        /*0210*/ 	.word	0x00000000
        /*0214*/ 	.short	0x010a
        /*0216*/ 	.byte	0x3f
	.zero		1


	//   ....[25]....
        /*0218*/ 	.word	0x00007c30
        /*021c*/ 	.word	0x00000006
        /*0220*/ 	.word	0x00000000
        /*0224*/ 	.short	0x010a
        /*0226*/ 	.byte	0x3f
	.zero		1


	//   ....[26]....
        /*0228*/ 	.word	0x00007cc0
        /*022c*/ 	.word	0x00000007
        /*0230*/ 	.word	0x00000000
        /*0234*/ 	.short	0x010a
        /*0236*/ 	.byte	0x3f
	.zero		1


	//   ....[27]....
        /*0238*/ 	.word	0x00007d50
        /*023c*/ 	.word	0x00000006
        /*0240*/ 	.word	0x00000000
        /*0244*/ 	.short	0x010a
        /*0246*/ 	.byte	0x3f
	.zero		1


	//   ....[28]....
        /*0248*/ 	.word	0x00007de0
        /*024c*/ 	.word	0x00000007
        /*0250*/ 	.word	0x00000000
        /*0254*/ 	.short	0x010a
        /*0256*/ 	.byte	0x3f
	.zero		1


	//   ....[29]....
        /*0258*/ 	.word	0x00007e70
        /*025c*/ 	.word	0x00000006
        /*0260*/ 	.word	0x00000000
        /*0264*/ 	.short	0x010a
        /*0266*/ 	.byte	0x3f
	.zero		1


	//   ....[30]....
        /*0268*/ 	.word	0x00007f00
        /*026c*/ 	.word	0x00000005
        /*0270*/ 	.word	0x00000000
        /*0274*/ 	.short	0x010a
        /*0276*/ 	.byte	0x3f
	.zero		1


	//   ....[31]....
        /*0278*/ 	.word	0x00007f60
        /*027c*/ 	.word	0x00000003
        /*0280*/ 	.word	0x00000000
        /*0284*/ 	.short	0x010a
        /*0286*/ 	.byte	0x3f
	.zero		1


	//   ....[32]....
        /*0288*/ 	.word	0x00007fb0
        /*028c*/ 	.word	0x00000005
        /*0290*/ 	.word	0x00000000
        /*0294*/ 	.short	0x010a
        /*0296*/ 	.byte	0x3f
	.zero		1


	//   ....[33]....
        /*0298*/ 	.word	0x00008080
        /*029c*/ 	.word	0x00000017
        /*02a0*/ 	.word	0x00000038
        /*02a4*/ 	.short	0x010a
        /*02a6*/ 	.byte	0x3f
	.zero		1


	//   ....[34]....
        /*02a8*/ 	.word	0x00008150
        /*02ac*/ 	.word	0x00000007
        /*02b0*/ 	.word	0x00000000
        /*02b4*/ 	.short	0x010a
        /*02b6*/ 	.byte	0x3f
	.zero		1


	//   ....[35]....
        /*02b8*/ 	.word	0x000081a0
        /*02bc*/ 	.word	0x00000006
        /*02c0*/ 	.word	0x00000000
        /*02c4*/ 	.short	0x010a
        /*02c6*/ 	.byte	0x3f
	.zero		1


	//   ....[36]....
        /*02c8*/ 	.word	0x000081f0
        /*02cc*/ 	.word	0x00000007
        /*02d0*/ 	.word	0x00000000
        /*02d4*/ 	.short	0x010a
        /*02d6*/ 	.byte	0x3f
	.zero		1


	//   ....[37]....
        /*02d8*/ 	.word	0x00008240
        /*02dc*/ 	.word	0x00000006
        /*02e0*/ 	.word	0x00000000
        /*02e4*/ 	.short	0x010a
        /*02e6*/ 	.byte	0x3f
	.zero		1


	//   ....[38]....
        /*02e8*/ 	.word	0x00008290
        /*02ec*/ 	.word	0x00000007
        /*02f0*/ 	.word	0x00000000
        /*02f4*/ 	.short	0x010a
        /*02f6*/ 	.byte	0x3f
	.zero		1


	//   ....[39]....
        /*02f8*/ 	.word	0x000082e0
        /*02fc*/ 	.word	0x00000006
        /*0300*/ 	.word	0x00000000
        /*0304*/ 	.short	0x010a
        /*0306*/ 	.byte	0x3f
	.zero		1


	//----- nvinfo : EIATTR_NUM_MBARRIERS
	.align		4
.L_35:
        /*0308*/ 	.byte	0x03, 0x38
        /*030a*/ 	.short	0x0010


	//----- nvinfo : EIATTR_EXIT_INSTR_OFFSETS
	.align		4
        /*030c*/ 	.byte	0x04, 0x1c
        /*030e*/ 	.short	(.L_37 - .L_36)


	//   ....[0]....
.L_36:
        /*0310*/ 	.word	0x000009c0


	//   ....[1]....
        /*0314*/ 	.word	0x000011d0


	//   ....[2]....
        /*0318*/ 	.word	0x00006850


	//   ....[3]....
        /*031c*/ 	.word	0x00006db0


	//   ....[4]....
        /*0320*/ 	.word	0x00007f50


	//----- nvinfo : EIATTR_MAX_THREADS
	.align		4
.L_37:
        /*0324*/ 	.byte	0x04, 0x05
        /*0326*/ 	.short	(.L_39 - .L_38)
.L_38:
        /*0328*/ 	.word	0x00000180
        /*032c*/ 	.word	0x00000001
        /*0330*/ 	.word	0x00000001


	//----- nvinfo : EIATTR_CRS_STACK_SIZE
	.align		4
.L_39:
        /*0334*/ 	.byte	0x04, 0x1e
        /*0336*/ 	.short	(.L_41 - .L_40)
.L_40:
        /*0338*/ 	.word	0x00000000


	//----- nvinfo : EIATTR_CBANK_PARAM_SIZE
	.align		4
.L_41:
        /*033c*/ 	.byte	0x03, 0x19
        /*033e*/ 	.short	0x0470


	//----- nvinfo : EIATTR_PARAM_CBANK
	.align		4
        /*0340*/ 	.byte	0x04, 0x0a
        /*0342*/ 	.short	(.L_43 - .L_42)
	.align		4
.L_42:
        /*0344*/ 	.word	index@(.nv.constant0._ZN7cutlass13device_kernelINS_4gemm6kernel13GemmUniversalIN4cute5tupleIJiiiiEEENS1_10collective13CollectiveMmaINS1_34MainloopSm90TmaGmmaWarpSpecializedILi7ENS5_IJNS4_1CILi1EEENSA_ILi4EEESB_EEENS1_35KernelTmaWarpSpecializedCooperativeEEENS5_IJNSA_ILi128EEESG_NSA_ILi64EEEEEENS_6half_tENS5_IJlSB_lEEESJ_SK_NS4_8TiledMMAINS4_8MMA_AtomIJNS4_4SM904GMMA26MMA_64x128x16_F32F16F16_SSILNSO_5MajorE0ELSQ_0ELNSO_7ScaleInE1ELSR_1EEEEEENS4_6LayoutINS5_IJNSA_ILi2EEESB_SB_EEENS5_IJSB_NSA_ILi0EEESX_EEEEENS5_IJNS4_10UnderscoreES10_S10_EEEEENS4_23SM90_TMA_LOAD_MULTICASTENS4_14ComposedLayoutINS4_7SwizzleILi3ELi4ELi3EEENS4_18smem_ptr_flag_bitsILi16EEENSU_INS5_IJNSA_ILi8EEESH_EEENS5_IJSH_SB_EEEEEEEvNS4_8identityENS4_13SM90_TMA_LOADES1D_vS1E_EENS_8epilogue10collective6detail29Sm90TmaWarpSpecializedAdapterINS1I_15DefaultEpilogueISJ_SK_SK_NS1H_6thread17LinearCombinationISJ_Li1EffLNS1M_9ScaleType4KindE0ELNS_15FloatRoundStyleE2ESJ_EENS1_15EpilogueDefaultEEEEEvvEEEEvNT_6ParamsE)
        /*0348*/ 	.short	0x0210
        /*034a*/ 	.short	0x0470


	//----- nvinfo : EIATTR_SW_WAR
	.align		4
.L_43:
        /*034c*/ 	.byte	0x04, 0x36
        /*034e*/ 	.short	(.L_45 - .L_44)
.L_44:
        /*0350*/ 	.word	0x00000008
.L_45:


//--------------------- .nv.callgraph             --------------------------
	.section	.nv.callgraph,"",@"SHT_CUDA_CALLGRAPH"
	.align	4
	.sectionentsize	8
	.align		4
        /*0000*/ 	.word	0x00000000
	.align		4
        /*0004*/ 	.word	0xffffffff
	.align		4
        /*0008*/ 	.word	index@(_ZN7cutlass13device_kernelINS_4gemm6kernel13GemmUniversalIN4cute5tupleIJiiiiEEENS1_10collective13CollectiveMmaINS1_34MainloopSm90TmaGmmaWarpSpecializedILi7ENS5_IJNS4_1CILi1EEENSA_ILi4EEESB_EEENS1_35KernelTmaWarpSpecializedCooperativeEEENS5_IJNSA_ILi128EEESG_NSA_ILi64EEEEEENS_6half_tENS5_IJlSB_lEEESJ_SK_NS4_8TiledMMAINS4_8MMA_AtomIJNS4_4SM904GMMA26MMA_64x128x16_F32F16F16_SSILNSO_5MajorE0ELSQ_0ELNSO_7ScaleInE1ELSR_1EEEEEENS4_6LayoutINS5_IJNSA_ILi2EEESB_SB_EEENS5_IJSB_NSA_ILi0EEESX_EEEEENS5_IJNS4_10UnderscoreES10_S10_EEEEENS4_23SM90_TMA_LOAD_MULTICASTENS4_14ComposedLayoutINS4_7SwizzleILi3ELi4ELi3EEENS4_18smem_ptr_flag_bitsILi16EEENSU_INS5_IJNSA_ILi8EEESH_EEENS5_IJSH_SB_EEEEEEEvNS4_8identityENS4_13SM90_TMA_LOADES1D_vS1E_EENS_8epilogue10collective6detail29Sm90TmaWarpSpecializedAdapterINS1I_15DefaultEpilogueISJ_SK_SK_NS1H_6thread17LinearCombinationISJ_Li1EffLNS1M_9ScaleType4KindE0ELNS_15FloatRoundStyleE2ESJ_EENS1_15EpilogueDefaultEEEEEvvEEEEvNT_6ParamsE)
	.align		4
        /*000c*/ 	.word	index@(__assertfail)
	.align		4
        /*0010*/ 	.word	0x00000000
	.align		4
        /*0014*/ 	.word	0xfffffffe
	.align		4
        /*0018*/ 	.word	0x00000000
	.align		4
        /*001c*/ 	.word	0xfffffffd
	.align		4
        /*0020*/ 	.word	0x00000000
	.align		4
        /*0024*/ 	.word	0xfffffffc


//--------------------- .nv.constant4             --------------------------
	.section	.nv.constant4,"a",@progbits
	.align	8
	.align		8
.nv.constant4:
        /*0000*/ 	.dword	__assertfail
	.align		8
        /*0008*/ 	.dword	__unnamed_1
	.align		8
        /*0010*/ 	.dword	_ZN40_INTERNAL_5cf5c380_4_k_cu_7b0f5102_225764cuda3std3__45__cpo5beginE
	.align		8
        /*0018*/ 	.dword	_ZN40_INTERNAL_5cf5c380_4_k_cu_7b0f5102_225764cuda3std3__45__cpo3endE
	.align		8
        /*0020*/ 	.dword	_ZN40_INTERNAL_5cf5c380_4_k_cu_7b0f5102_225764cuda3std3__45__cpo6cbeginE
	.align		8
        /*0028*/ 	.dword	_ZN40_INTERNAL_5cf5c380_4_k_cu_7b0f5102_225764cuda3std3__45__cpo4cendE
	.align		8
        /*0030*/ 	.dword	_ZN40_INTERNAL_5cf5c380_4_k_cu_7b0f5102_225764cuda3std3__442_GLOBAL__N__5cf5c380_4_k_cu_7b0f5102_225766ignoreE
	.align		8
        /*0038*/ 	.dword	_ZN40_INTERNAL_5cf5c380_4_k_cu_7b0f5102_225764cuda3std3__419piecewise_constructE
	.align		8
        /*0040*/ 	.dword	_ZN40_INTERNAL_5cf5c380_4_k_cu_7b0f5102_225764cuda3std3__48in_placeE
	.align		8
        /*0048*/ 	.dword	_ZN40_INTERNAL_5cf5c380_4_k_cu_7b0f5102_225764cuda3std6ranges3__45__cpo4swapE
	.align		8
        /*0050*/ 	.dword	_ZN40_INTERNAL_5cf5c380_4_k_cu_7b0f5102_225764cuda3std6ranges3__45__cpo9iter_moveE
	.align		8
        /*0058*/ 	.dword	_ZN40_INTERNAL_5cf5c380_4_k_cu_7b0f5102_225764cute7productE
	.align		8
        /*0060*/ 	.dword	_ZN40_INTERNAL_5cf5c380_4_k_cu_7b0f5102_225764cute1_E
	.align		8
        /*0068*/ 	.dword	$str$22
	.align		8
        /*0070*/ 	.dword	$str$23


//--------------------- .text._ZN7cutlass13device_kernelINS_4gemm6kernel13GemmUniversalIN4cute5tupleIJiiiiEEENS1_10collective13CollectiveMmaINS1_34MainloopSm90TmaGmmaWarpSpecializedILi7ENS5_IJNS4_1CILi1EEENSA_ILi4EEESB_EEENS1_35KernelTmaWarpSpecializedCooperativeEEENS5_IJNSA_ILi128EEESG_NSA_ILi64EEEEEENS_6half_tENS5_IJlSB_lEEESJ_SK_NS4_8TiledMMAINS4_8MMA_AtomIJNS4_4SM904GMMA26MMA_64x128x16_F32F16F16_SSILNSO_5MajorE0ELSQ_0ELNSO_7ScaleInE1ELSR_1EEEEEENS4_6LayoutINS5_IJNSA_ILi2EEESB_SB_EEENS5_IJSB_NSA_ILi0EEESX_EEEEENS5_IJNS4_10UnderscoreES10_S10_EEEEENS4_23SM90_TMA_LOAD_MULTICASTENS4_14ComposedLayoutINS4_7SwizzleILi3ELi4ELi3EEENS4_18smem_ptr_flag_bitsILi16EEENSU_INS5_IJNSA_ILi8EEESH_EEENS5_IJSH_SB_EEEEEEEvNS4_8identityENS4_13SM90_TMA_LOADES1D_vS1E_EENS_8epilogue10collective6detail29Sm90TmaWarpSpecializedAdapterINS1I_15DefaultEpilogueISJ_SK_SK_NS1H_6thread17LinearCombinationISJ_Li1EffLNS1M_9ScaleType4KindE0ELNS_15FloatRoundStyleE2ESJ_EENS1_15EpilogueDefaultEEEEEvvEEEEvNT_6ParamsE --------------------------
	.section	.text._ZN7cutlass13device_kernelINS_4gemm6kernel13GemmUniversalIN4cute5tupleIJiiiiEEENS1_10collective13CollectiveMmaINS1_34MainloopSm90TmaGmmaWarpSpecializedILi7ENS5_IJNS4_1CILi1EEENSA_ILi4EEESB_EEENS1_35KernelTmaWarpSpecializedCooperativeEEENS5_IJNSA_ILi128EEESG_NSA_ILi64EEEEEENS_6half_tENS5_IJlSB_lEEESJ_SK_NS4_8TiledMMAINS4_8MMA_AtomIJNS4_4SM904GMMA26MMA_64x128x16_F32F16F16_SSILNSO_5MajorE0ELSQ_0ELNSO_7ScaleInE1ELSR_1EEEEEENS4_6LayoutINS5_IJNSA_ILi2EEESB_SB_EEENS5_IJSB_NSA_ILi0EEESX_EEEEENS5_IJNS4_10UnderscoreES10_S10_EEEEENS4_23SM90_TMA_LOAD_MULTICASTENS4_14ComposedLayoutINS4_7SwizzleILi3ELi4ELi3EEENS4_18smem_ptr_flag_bitsILi16EEENSU_INS5_IJNSA_ILi8EEESH_EEENS5_IJSH_SB_EEEEEEEvNS4_8identityENS4_13SM90_TMA_LOADES1D_vS1E_EENS_8epilogue10collective6detail29Sm90TmaWarpSpecializedAdapterINS1I_15DefaultEpilogueISJ_SK_SK_NS1H_6thread17LinearCombinationISJ_Li1EffLNS1M_9ScaleType4KindE0ELNS_15FloatRoundStyleE2ESJ_EENS1_15EpilogueDefaultEEEEEvvEEEEvNT_6ParamsE,"ax",@progbits
	.align	128
.text._ZN7cutlass13device_kernelINS_4gemm6kernel13GemmUniversalIN4cute5tupleIJiiiiEEENS1_10collective13CollectiveMmaINS1_34MainloopSm90TmaGmmaWarpSpecializedILi7ENS5_IJNS4_1CILi1EEENSA_ILi4EEESB_EEENS1_35KernelTmaWarpSpecializedCooperativeEEENS5_IJNSA_ILi128EEESG_NSA_ILi64EEEEEENS_6half_tENS5_IJlSB_lEEESJ_SK_NS4_8TiledMMAINS4_8MMA_AtomIJNS4_4SM904GMMA26MMA_64x128x16_F32F16F16_SSILNSO_5MajorE0ELSQ_0ELNSO_7ScaleInE1ELSR_1EEEEEENS4_6LayoutINS5_IJNSA_ILi2EEESB_SB_EEENS5_IJSB_NSA_ILi0EEESX_EEEEENS5_IJNS4_10UnderscoreES10_S10_EEEEENS4_23SM90_TMA_LOAD_MULTICASTENS4_14ComposedLayoutINS4_7SwizzleILi3ELi4ELi3EEENS4_18smem_ptr_flag_bitsILi16EEENSU_INS5_IJNSA_ILi8EEESH_EEENS5_IJSH_SB_EEEEEEEvNS4_8identityENS4_13SM90_TMA_LOADES1D_vS1E_EENS_8epilogue10collective6detail29Sm90TmaWarpSpecializedAdapterINS1I_15DefaultEpilogueISJ_SK_SK_NS1H_6thread17LinearCombinationISJ_Li1EffLNS1M_9ScaleType4KindE0ELNS_15FloatRoundStyleE2ESJ_EENS1_15EpilogueDefaultEEEEEvvEEEEvNT_6ParamsE:
        .type           _ZN7cutlass13device_kernelINS_4gemm6kernel13GemmUniversalIN4cute5tupleIJiiiiEEENS1_10collective13CollectiveMmaINS1_34MainloopSm90TmaGmmaWarpSpecializedILi7ENS5_IJNS4_1CILi1EEENSA_ILi4EEESB_EEENS1_35KernelTmaWarpSpecializedCooperativeEEENS5_IJNSA_ILi128EEESG_NSA_ILi64EEEEEENS_6half_tENS5_IJlSB_lEEESJ_SK_NS4_8TiledMMAINS4_8MMA_AtomIJNS4_4SM904GMMA26MMA_64x128x16_F32F16F16_SSILNSO_5MajorE0ELSQ_0ELNSO_7ScaleInE1ELSR_1EEEEEENS4_6LayoutINS5_IJNSA_ILi2EEESB_SB_EEENS5_IJSB_NSA_ILi0EEESX_EEEEENS5_IJNS4_10UnderscoreES10_S10_EEEEENS4_23SM90_TMA_LOAD_MULTICASTENS4_14ComposedLayoutINS4_7SwizzleILi3ELi4ELi3EEENS4_18smem_ptr_flag_bitsILi16EEENSU_INS5_IJNSA_ILi8EEESH_EEENS5_IJSH_SB_EEEEEEEvNS4_8identityENS4_13SM90_TMA_LOADES1D_vS1E_EENS_8epilogue10collective6detail29Sm90TmaWarpSpecializedAdapterINS1I_15DefaultEpilogueISJ_SK_SK_NS1H_6thread17LinearCombinationISJ_Li1EffLNS1M_9ScaleType4KindE0ELNS_15FloatRoundStyleE2ESJ_EENS1_15EpilogueDefaultEEEEEvvEEEEvNT_6ParamsE,@function
        .size           _ZN7cutlass13device_kernelINS_4gemm6kernel13GemmUniversalIN4cute5tupleIJiiiiEEENS1_10collective13CollectiveMmaINS1_34MainloopSm90TmaGmmaWarpSpecializedILi7ENS5_IJNS4_1CILi1EEENSA_ILi4EEESB_EEENS1_35KernelTmaWarpSpecializedCooperativeEEENS5_IJNSA_ILi128EEESG_NSA_ILi64EEEEEENS_6half_tENS5_IJlSB_lEEESJ_SK_NS4_8TiledMMAINS4_8MMA_AtomIJNS4_4SM904GMMA26MMA_64x128x16_F32F16F16_SSILNSO_5MajorE0ELSQ_0ELNSO_7ScaleInE1ELSR_1EEEEEENS4_6LayoutINS5_IJNSA_ILi2EEESB_SB_EEENS5_IJSB_NSA_ILi0EEESX_EEEEENS5_IJNS4_10UnderscoreES10_S10_EEEEENS4_23SM90_TMA_LOAD_MULTICASTENS4_14ComposedLayoutINS4_7SwizzleILi3ELi4ELi3EEENS4_18smem_ptr_flag_bitsILi16EEENSU_INS5_IJNSA_ILi8EEESH_EEENS5_IJSH_SB_EEEEEEEvNS4_8identityENS4_13SM90_TMA_LOADES1D_vS1E_EENS_8epilogue10collective6detail29Sm90TmaWarpSpecializedAdapterINS1I_15DefaultEpilogueISJ_SK_SK_NS1H_6thread17LinearCombinationISJ_Li1EffLNS1M_9ScaleType4KindE0ELNS_15FloatRoundStyleE2ESJ_EENS1_15EpilogueDefaultEEEEEvvEEEEvNT_6ParamsE,(.L_x_205 - _ZN7cutlass13device_kernelINS_4gemm6kernel13GemmUniversalIN4cute5tupleIJiiiiEEENS1_10collective13CollectiveMmaINS1_34MainloopSm90TmaGmmaWarpSpecializedILi7ENS5_IJNS4_1CILi1EEENSA_ILi4EEESB_EEENS1_35KernelTmaWarpSpecializedCooperativeEEENS5_IJNSA_ILi128EEESG_NSA_ILi64EEEEEENS_6half_tENS5_IJlSB_lEEESJ_SK_NS4_8TiledMMAINS4_8MMA_AtomIJNS4_4SM904GMMA26MMA_64x128x16_F32F16F16_SSILNSO_5MajorE0ELSQ_0ELNSO_7ScaleInE1ELSR_1EEEEEENS4_6LayoutINS5_IJNSA_ILi2EEESB_SB_EEENS5_IJSB_NSA_ILi0EEESX_EEEEENS5_IJNS4_10UnderscoreES10_S10_EEEEENS4_23SM90_TMA_LOAD_MULTICASTENS4_14ComposedLayoutINS4_7SwizzleILi3ELi4ELi3EEENS4_18smem_ptr_flag_bitsILi16EEENSU_INS5_IJNSA_ILi8EEESH_EEENS5_IJSH_SB_EEEEEEEvNS4_8identityENS4_13SM90_TMA_LOADES1D_vS1E_EENS_8epilogue10collective6detail29Sm90TmaWarpSpecializedAdapterINS1I_15DefaultEpilogueISJ_SK_SK_NS1H_6thread17LinearCombinationISJ_Li1EffLNS1M_9ScaleType4KindE0ELNS_15FloatRoundStyleE2ESJ_EENS1_15EpilogueDefaultEEEEEvvEEEEvNT_6ParamsE)
        .other          _ZN7cutlass13device_kernelINS_4gemm6kernel13GemmUniversalIN4cute5tupleIJiiiiEEENS1_10collective13CollectiveMmaINS1_34MainloopSm90TmaGmmaWarpSpecializedILi7ENS5_IJNS4_1CILi1EEENSA_ILi4EEESB_EEENS1_35KernelTmaWarpSpecializedCooperativeEEENS5_IJNSA_ILi128EEESG_NSA_ILi64EEEEEENS_6half_tENS5_IJlSB_lEEESJ_SK_NS4_8TiledMMAINS4_8MMA_AtomIJNS4_4SM904GMMA26MMA_64x128x16_F32F16F16_SSILNSO_5MajorE0ELSQ_0ELNSO_7ScaleInE1ELSR_1EEEEEENS4_6LayoutINS5_IJNSA_ILi2EEESB_SB_EEENS5_IJSB_NSA_ILi0EEESX_EEEEENS5_IJNS4_10UnderscoreES10_S10_EEEEENS4_23SM90_TMA_LOAD_MULTICASTENS4_14ComposedLayoutINS4_7SwizzleILi3ELi4ELi3EEENS4_18smem_ptr_flag_bitsILi16EEENSU_INS5_IJNSA_ILi8EEESH_EEENS5_IJSH_SB_EEEEEEEvNS4_8identityENS4_13SM90_TMA_LOADES1D_vS1E_EENS_8epilogue10collective6detail29Sm90TmaWarpSpecializedAdapterINS1I_15DefaultEpilogueISJ_SK_SK_NS1H_6thread17LinearCombinationISJ_Li1EffLNS1M_9ScaleType4KindE0ELNS_15FloatRoundStyleE2ESJ_EENS1_15EpilogueDefaultEEEEEvvEEEEvNT_6ParamsE,@"STO_CUDA_ENTRY STV_DEFAULT"
_ZN7cutlass13device_kernelINS_4gemm6kernel13GemmUniversalIN4cute5tupleIJiiiiEEENS1_10collective13CollectiveMmaINS1_34MainloopSm90TmaGmmaWarpSpecializedILi7ENS5_IJNS4_1CILi1EEENSA_ILi4EEESB_EEENS1_35KernelTmaWarpSpecializedCooperativeEEENS5_IJNSA_ILi128EEESG_NSA_ILi64EEEEEENS_6half_tENS5_IJlSB_lEEESJ_SK_NS4_8TiledMMAINS4_8MMA_AtomIJNS4_4SM904GMMA26MMA_64x128x16_F32F16F16_SSILNSO_5MajorE0ELSQ_0ELNSO_7ScaleInE1ELSR_1EEEEEENS4_6LayoutINS5_IJNSA_ILi2EEESB_SB_EEENS5_IJSB_NSA_ILi0EEESX_EEEEENS5_IJNS4_10UnderscoreES10_S10_EEEEENS4_23SM90_TMA_LOAD_MULTICASTENS4_14ComposedLayoutINS4_7SwizzleILi3ELi4ELi3EEENS4_18smem_ptr_flag_bitsILi16EEENSU_INS5_IJNSA_ILi8EEESH_EEENS5_IJSH_SB_EEEEEEEvNS4_8identityENS4_13SM90_TMA_LOADES1D_vS1E_EENS_8epilogue10collective6detail29Sm90TmaWarpSpecializedAdapterINS1I_15DefaultEpilogueISJ_SK_SK_NS1H_6thread17LinearCombinationISJ_Li1EffLNS1M_9ScaleType4KindE0ELNS_15FloatRoundStyleE2ESJ_EENS1_15EpilogueDefaultEEEEEvvEEEEvNT_6ParamsE:
[----:B------:R-:W0:Y:S01]  /*0000*/  LDC R1, c[0x0][0x28] ;  /* 0x00000a00ff017b82 */ /* 0x000e220000000800 */
[----:B------:R-:W1:Y:S01]  /*0010*/  S2R R94, SR_TID.X ;  /* 0x00000000005e7919 */ /* 0x000e620000002100 */
[----:B------:R-:W-:Y:S01]  /*0020*/  ELECT P0, URZ, PT ;  /* 0x00000000003f782f */ /* 0x000fe20003800000 */
[----:B------:R-:W-:Y:S01]  /*0030*/  BSSY B0, `(.L_x_0) ;  /* 0x000000f000007945 */ /* 0x000fe20003800000 */
[--C-:B-1----:R-:W-:Y:S02]  /*0040*/  SHF.R.U32.HI R0, RZ, 0x5, R94.reuse ;  /* 0x00000005ff007819 */ /* 0x102fe4000001165e */
[----:B------:R-:W-:-:S03]  /*0050*/  SHF.R.U32.HI R6, RZ, 0x7, R94 ;  /* 0x00000007ff067819 */ /* 0x000fc6000001165e */
[----:B------:R-:W1:Y:S04]  /*0060*/  SHFL.IDX PT, R3, R0, RZ, 0x1f ;  /* 0x00001fff00037589 */ /* 0x000e6800000e0000 */
[----:B------:R2:W3:Y:S01]  /*0070*/  SHFL.IDX PT, R2, R6, RZ, 0x1f ;  /* 0x00001fff06027589 */ /* 0x0004e200000e0000 */
[----:B-1----:R-:W-:-:S13]  /*0080*/  ISETP.NE.OR P0, PT, R3, RZ, !P0 ;  /* 0x000000ff0300720c */ /* 0x002fda0004705670 */
[----:B0-23--:R-:W-:Y:S05]  /*0090*/  @P0 BRA `(.L_x_1) ;  /* 0x0000000000200947 */ /* 0x00dfea0003800000 */
[----:B------:R-:W-:Y:S02]  /*00a0*/  ULDC.64 UR4, c[0x0][0x198] ;  /* 0x0000660000047ab9 */ /* 0x000fe40000000a00 */
[----:B------:R-:W-:Y:S02]  /*00b0*/  UIADD3 UR6, UP0, UR4, 0xf0, URZ ;  /* 0x000000f004067890 */ /* 0x000fe4000ff1e03f */
[----:B------:R-:W-:Y:S02]  /*00c0*/  UIADD3 UR4, UP1, UR4, 0x1f0, URZ ;  /* 0x000001f004047890 */ /* 0x000fe4000ff3e03f */
[----:B------:R-:W-:Y:S02]  /*00d0*/  UIADD3.X UR7, URZ, UR5, URZ, UP0, !UPT ;  /* 0x000000053f077290 */ /* 0x000fe400087fe43f */
[----:B------:R-:W-:-:S07]  /*00e0*/  UIADD3.X UR5, URZ, UR5, URZ, UP1, !UPT ;  /* 0x000000053f057290 */ /* 0x000fce0008ffe43f */
[----:B------:R0:W-:Y:S02]  /*00f0*/  UTMACCTL.PF [UR6] ;  /* 0x00000000060079b9 */ /* 0x0001e40008040000 */
[----:B------:R0:W-:Y:S02]  /*0100*/  UTMACCTL.PF [UR4] ;  /* 0x00000000040079b9 */ /* 0x0001e40008040000 */
[----:B0-----:R-:W-:Y:S01]  /*0110*/  NOP ;  /* 0x0000000000007918 */ /* 0x001fe20000000000 */
.L_x_1:
[----:B------:R-:W-:Y:S05]  /*0120*/  BSYNC B0 ;  /* 0x0000000000007941 */ /* 0x000fea0003800000 */
.L_x_0:
[----:B------:R-:W0:Y:S02]  /*0130*/  SHFL.IDX PT, R5, R0, RZ, 0x1f ;  /* 0x00001fff00057589 */ /* 0x000e2400000e0000 */
[----:B0-----:R-:W-:-:S13]  /*0140*/  ISETP.NE.AND P0, PT, R5, RZ, PT ;  /* 0x000000ff0500720c */ /* 0x001fda0003f05270 */
[----:B------:R-:W-:Y:S05]  /*0150*/  @P0 BRA `(.L_x_2) ;  /* 0x0000000000700947 */ /* 0x000fea0003800000 */
[----:B------:R-:W0:Y:S01]  /*0160*/  S2UR UR8, SR_CgaCtaId ;  /* 0x00000000000879c3 */ /* 0x000e220000008800 */
[----:B------:R-:W-:Y:S01]  /*0170*/  UMOV UR4, 0x400 ;  /* 0x0000040000047882 */ /* 0x000fe20000000000 */
[----:B------:R-:W-:Y:S01]  /*0180*/  UMOV UR5, 0x1 ;  /* 0x0000000100057882 */ /* 0x000fe20000000000 */
[----:B------:R-:W-:Y:S01]  /*0190*/  UMOV UR6, 0x8 ;  /* 0x0000000800067882 */ /* 0x000fe20000000000 */
[----:B------:R-:W-:Y:S01]  /*01a0*/  ELECT P0, URZ, PT ;  /* 0x00000000003f782f */ /* 0x000fe20003800000 */
[----:B------:R-:W-:-:S04]  /*01b0*/  UIADD3 UR6, -UR6, 0x100000, URZ ;  /* 0x0010000006067890 */ /* 0x000fc8000fffe13f */
[----:B------:R-:W-:Y:S02]  /*01c0*/  USHF.L.U32 UR7, UR6, 0xb, URZ ;  /* 0x0000000b06077899 */ /* 0x000fe4000800063f */
[----:B------:R-:W-:Y:S02]  /*01d0*/  USHF.L.U32 UR6, UR6, 0x1, URZ ;  /* 0x0000000106067899 */ /* 0x000fe4000800063f */
[----:B0-----:R-:W-:Y:S02]  /*01e0*/  ULEA UR8, UR8, UR4, 0x18 ;  /* 0x0000000408087291 */ /* 0x001fe4000f8ec03f */
[----:B------:R-:W-:-:S04]  /*01f0*/  UIADD3 UR4, -UR5, 0x100000, URZ ;  /* 0x0010000005047890 */ /* 0x000fc8000fffe13f */
[----:B------:R-:W-:Y:S02]  /*0200*/  USHF.L.U32 UR5, UR4, 0xb, URZ ;  /* 0x0000000b04057899 */ /* 0x000fe4000800063f */
[----:B------:R-:W-:Y:S01]  /*0210*/  USHF.L.U32 UR4, UR4, 0x1, URZ ;  /* 0x0000000104047899 */ /* 0x000fe2000800063f */
[----:B------:R-:W0:Y:S11]  /*0220*/  FENCE.VIEW.ASYNC.S ;  /* 0x00000000000073c6 */ /* 0x000e360000000000 */
[----:B0-----:R0:W1:Y:S01]  /*0230*/  SYNCS.EXCH.64 URZ, [UR8], UR4 ;  /* 0x00000004083f75b2 */ /* 0x0010620008000100 */
[----:B------:R0:W2:Y:S01]  /*0240*/  SYNCS.EXCH.64 URZ, [UR8+0x38], UR6 ;  /* 0x00003806083f75b2 */ /* 0x0000a20008000100 */
[----:B------:R0:W3:Y:S01]  /*0250*/  SYNCS.EXCH.64 URZ, [UR8+0x8], UR4 ;  /* 0x00000804083f75b2 */ /* 0x0000e20008000100 */
[----:B------:R0:W4:Y:S01]  /*0260*/  SYNCS.EXCH.64 URZ, [UR8+0x40], UR6 ;  /* 0x00004006083f75b2 */ /* 0x0001220008000100 */
[----:B------:R0:W0:Y:S01]  /*0270*/  SYNCS.EXCH.64 URZ, [UR8+0x10], UR4 ;  /* 0x00001004083f75b2 */ /* 0x0000220008000100 */
        /* <DEDUP_REMOVED lines=9> */
[----:B------:R-:W-:Y:S01]  /*0310*/  NOP ;  /* 0x0000000000007918 */ /* 0x000fe20000000000 */
.L_x_2:
[----:B------:R-:W-:Y:S01]  /*0320*/  SHF.R.S32.HI R7, RZ, 0x1f, R94 ;  /* 0x0000001fff077819 */ /* 0x000fe2000001145e */
[----:B------:R-:W5:Y:S01]  /*0330*/  SHFL.IDX PT, R0, R0, RZ, 0x1f ;  /* 0x00001fff00007589 */ /* 0x000f6200000e0000 */
[----:B0-----:R-:W0:Y:S01]  /*0340*/  S2UR UR8, SR_CTAID.X ;  /* 0x00000000000879c3 */ /* 0x001e220000002500 */
[----:B------:R-:W-:Y:S02]  /*0350*/  ELECT P0, URZ, PT ;  /* 0x00000000003f782f */ /* 0x000fe40003800000 */
[----:B------:R-:W-:Y:S01]  /*0360*/  LEA.HI R7, R7, R94, RZ, 0x7 ;  /* 0x0000005e07077211 */ /* 0x000fe200078f38ff */
[----:B------:R-:W1:Y:S01]  /*0370*/  S2R R4, SR_CTAID.Y ;  /* 0x0000000000047919 */ /* 0x000e620000002600 */
[----:B------:R-:W-:Y:S01]  /*0380*/  ULDC UR4, c[0x0][0x154] ;  /* 0x0000550000047ab9 */ /* 0x000fe20000000800 */
[----:B------:R-:W-:Y:S01]  /*0390*/  NOP ;  /* 0x0000000000007918 */ /* 0x000fe20000000000 */
[----:B------:R-:W-:Y:S01]  /*03a0*/  LOP3.LUT R7, R7, 0xffffff80, RZ, 0xc0, !PT ;  /* 0xffffff8007077812 */ /* 0x000fe200078ec0ff */
[----:B------:R-:W-:Y:S01]  /*03b0*/  NOP ;  /* 0x0000000000007918 */ /* 0x000fe20000000000 */
[----:B------:R-:W2:Y:S03]  /*03c0*/  LDC R14, c[0x0][0x140] ;  /* 0x00005000ff0e7b82 */ /* 0x000ea60000000800 */
[----:B------:R-:W-:-:S05]  /*03d0*/  IMAD.IADD R7, R94, 0x1, -R7 ;  /* 0x000000015e077824 */ /* 0x000fca00078e0a07 */
[----:B------:R-:W-:Y:S01]  /*03e0*/  SHF.R.S32.HI R8, RZ, 0x1f, R7 ;  /* 0x0000001fff087819 */ /* 0x000fe20000011407 */
[----:B------:R-:W3:Y:S01]  /*03f0*/  LDC R12, c[0x0][0x144] ;  /* 0x00005100ff0c7b82 */ /* 0x000ee20000000800 */
[----:B------:R-:W-:Y:S02]  /*0400*/  LOP3.LUT P2, RZ, R7, 0x7, RZ, 0xc0, !PT ;  /* 0x0000000707ff7812 */ /* 0x000fe4000784c0ff */
[----:B------:R-:W-:Y:S02]  /*0410*/  LEA.HI R8, R8, R7, RZ, 0x3 ;  /* 0x0000000708087211 */ /* 0x000fe400078f18ff */
[----:B-----5:R-:W-:Y:S02]  /*0420*/  ISETP.NE.OR P0, PT, R0, RZ, !P0 ;  /* 0x000000ff0000720c */ /* 0x020fe40004705670 */
[--C-:B------:R-:W-:Y:S02]  /*0430*/  SHF.R.S32.HI R0, RZ, 0x3, R8.reuse ;  /* 0x00000003ff007819 */ /* 0x100fe40000011408 */
[----:B------:R-:W-:-:S02]  /*0440*/  SHF.R.S32.HI R9, RZ, 0x1f, R8 ;  /* 0x0000001fff097819 */ /* 0x000fc40000011408 */
[----:B------:R-:W-:Y:S02]  /*0450*/  SHF.R.S32.HI R8, RZ, 0x1f, R5 ;  /* 0x0000001fff087819 */ /* 0x000fe40000011405 */
[----:B------:R-:W-:Y:S02]  /*0460*/  LEA.HI R9, R9, R0, RZ, 0x2 ;  /* 0x0000000009097211 */ /* 0x000fe400078f10ff */
[----:B------:R-:W-:Y:S02]  /*0470*/  LEA.HI R8, R8, R5, RZ, 0x2 ;  /* 0x0000000508087211 */ /* 0x000fe400078f10ff */
[----:B-1----:R-:W-:Y:S01]  /*0480*/  I2FP.F32.U32 R11, R4 ;  /* 0x00000004000b7245 */ /* 0x002fe20000201000 */
[----:B------:R-:W-:Y:S01]  /*0490*/  VOTEU.ALL UP0, P0 ;  /* 0x00000000003f7886 */ /* 0x000fe20000000000 */
[----:B------:R-:W-:Y:S01]  /*04a0*/  LOP3.LUT R10, R8, 0x3ffffffc, RZ, 0xc0, !PT ;  /* 0x3ffffffc080a7812 */ /* 0x000fe200078ec0ff */
[----:B------:R-:W-:Y:S01]  /*04b0*/  VOTEU.ALL UP1, P0 ;  /* 0x00000000003f7886 */ /* 0x000fe20000020000 */
[----:B------:R-:W-:Y:S01]  /*04c0*/  LOP3.LUT R9, R9, 0xfffffffc, RZ, 0xc0, !PT ;  /* 0xfffffffc09097812 */ /* 0x000fe200078ec0ff */
[----:B------:R-:W-:Y:S01]  /*04d0*/  FMUL R13, R11, UR4 ;  /* 0x000000040b0d7c20 */ /* 0x000fe20008400000 */
[----:B------:R-:W1:Y:S01]  /*04e0*/  @!UP0 S2UR UR7, SR_CgaCtaId ;  /* 0x00000000000789c3 */ /* 0x000e620000008800 */
[----:B------:R-:W-:Y:S01]  /*04f0*/  IMAD.IADD R11, R5, 0x1, -R10 ;  /* 0x00000001050b7824 */ /* 0x000fe200078e0a0a */
[----:B0-----:R-:W-:Y:S01]  /*0500*/  I2FP.F32.U32 R10, UR8 ;  /* 0x00000008000a7c45 */ /* 0x001fe20008201000 */
[----:B------:R-:W-:Y:S01]  /*0510*/  IMAD.IADD R8, R0, 0x1, -R9 ;  /* 0x0000000100087824 */ /* 0x000fe200078e0a09 */
[----:B------:R-:W-:Y:S01]  /*0520*/  ULDC UR4, c[0x0][0x150] ;  /* 0x0000540000047ab9 */ /* 0x000fe20000000800 */
[----:B------:R-:W0:Y:S01]  /*0530*/  F2I.U32.TRUNC.NTZ R13, R13 ;  /* 0x0000000d000d7305 */ /* 0x000e22000020f000 */
[----:B------:R-:W-:Y:S01]  /*0540*/  SHF.R.S32.HI R0, RZ, 0x1f, R3 ;  /* 0x0000001fff007819 */ /* 0x000fe20000011403 */
[----:B------:R-:W-:Y:S01]  /*0550*/  FMUL R10, R10, UR4 ;  /* 0x000000040a0a7c20 */ /* 0x000fe20008400000 */
[----:B------:R-:W5:Y:S01]  /*0560*/  LDC R9, c[0x0][0x148] ;  /* 0x00005200ff097b82 */ /* 0x000f620000000800 */
[----:B------:R-:W-:Y:S01]  /*0570*/  IMAD R8, R11, 0x4, R8 ;  /* 0x000000040b087824 */ /* 0x000fe200078e0208 */
[----:B------:R-:W-:Y:S01]  /*0580*/  LEA.HI R0, R0, R3, RZ, 0x2 ;  /* 0x0000000300007211 */ /* 0x000fe200078f10ff */
[----:B------:R-:W-:Y:S01]  /*0590*/  UMOV UR4, 0x20 ;  /* 0x0000002000047882 */ /* 0x000fe20000000000 */
[----:B------:R-:W-:Y:S01]  /*05a0*/  @!UP0 UMOV UR6, 0x400 ;  /* 0x0000040000068882 */ /* 0x000fe20000000000 */
[----:B------:R-:W4:Y:S01]  /*05b0*/  F2I.U32.TRUNC.NTZ R10, R10 ;  /* 0x0000000a000a7305 */ /* 0x000f22000020f000 */
[----:B------:R-:W-:Y:S01]  /*05c0*/  LOP3.LUT R0, R0, 0xfffffffc, RZ, 0xc0, !PT ;  /* 0xfffffffc00007812 */ /* 0x000fe200078ec0ff */
[----:B------:R-:W-:Y:S01]  /*05d0*/  IMAD.SHL.U32 R19, R8, 0x4, RZ ;  /* 0x0000000408137824 */ /* 0x000fe200078e00ff */
[----:B------:R-:W-:-:S04]  /*05e0*/  @!UP0 UIADD3 UR4, -UR4, 0x100000, URZ ;  /* 0x0010000004048890 */ /* 0x000fc8000fffe13f */
[----:B------:R-:W-:Y:S02]  /*05f0*/  @!UP0 USHF.L.U32 UR5, UR4, 0xb, URZ ;  /* 0x0000000b04058899 */ /* 0x000fe4000800063f */
[----:B------:R-:W-:Y:S01]  /*0600*/  @!UP0 USHF.L.U32 UR4, UR4, 0x1, URZ ;  /* 0x0000000104048899 */ /* 0x000fe2000800063f */
[----:B--2---:R-:W-:Y:S01]  /*0610*/  ISETP.EQ.U32.AND P3, PT, R14, 0x1, PT ;  /* 0x000000010e00780c */ /* 0x004fe20003f62070 */
[----:B------:R-:W-:Y:S01]  /*0620*/  IMAD.IADD R3, R3, 0x1, -R0 ;  /* 0x0000000103037824 */ /* 0x000fe200078e0a00 */
[----:B------:R-:W-:Y:S01]  /*0630*/  LOP3.LUT R19, R8, 0xc, R19, 0x78, !PT ;  /* 0x0000000c08137812 */ /* 0x000fe200078e7813 */
[----:B0-----:R-:W-:Y:S02]  /*0640*/  IMAD.MOV R20, RZ, RZ, -R13 ;  /* 0x000000ffff147224 */ /* 0x001fe400078e0a0d */
[----:B------:R-:W-:Y:S01]  /*0650*/  VIADD R8, R2, 0xffffffff ;  /* 0xffffffff02087836 */ /* 0x000fe20000000000 */
[----:B-1----:R-:W-:Y:S01]  /*0660*/  @!UP0 ULEA UR6, UR7, UR6, 0x18 ;  /* 0x0000000607068291 */ /* 0x002fe2000f8ec03f */
[----:B------:R-:W-:Y:S01]  /*0670*/  ISETP.NE.AND P1, PT, R3, 0x3, PT ;  /* 0x000000030300780c */ /* 0x000fe20003f25270 */
[----:B------:R-:W-:Y:S01]  /*0680*/  VOTEU.ALL UP0, P0 ;  /* 0x00000000003f7886 */ /* 0x000fe20000000000 */
[----:B------:R-:W-:Y:S01]  /*0690*/  ISETP.LT.U32.AND P0, PT, R19, 0x4, !P2 ;  /* 0x000000041300780c */ /* 0x000fe20005701070 */
[----:B----4-:R-:W-:Y:S01]  /*06a0*/  IMAD.MOV R7, RZ, RZ, -R10 ;  /* 0x000000ffff077224 */ /* 0x010fe200078e0a0a */
[----:B------:R-:W-:-:S02]  /*06b0*/  ISETP.EQ.OR P1, PT, R3, RZ, !P1 ;  /* 0x000000ff0300720c */ /* 0x000fc40004f22670 */
[----:B------:R-:W-:Y:S01]  /*06c0*/  ISETP.GE.U32.AND P5, PT, R8, 0x2, PT ;  /* 0x000000020800780c */ /* 0x000fe20003fa6070 */
[----:B-----5:R-:W-:Y:S01]  /*06d0*/  IMAD R0, R9, R20, R4 ;  /* 0x0000001409007224 */ /* 0x020fe200078e0204 */
[----:B------:R-:W-:Y:S01]  /*06e0*/  ISETP.EQ.AND P1, PT, R2, RZ, P1 ;  /* 0x000000ff0200720c */ /* 0x000fe20000f22270 */
[----:B---3--:R-:W-:Y:S01]  /*06f0*/  IMAD R7, R12, R7, UR8 ;  /* 0x000000080c077e24 */ /* 0x008fe2000f8e0207 */
[----:B------:R-:W-:Y:S01]  /*0700*/  ISETP.NE.AND P2, PT, R2, RZ, PT ;  /* 0x000000ff0200720c */ /* 0x000fe20003f45270 */
[----:B------:R-:W0:Y:S02]  /*0710*/  FENCE.VIEW.ASYNC.S ;  /* 0x00000000000073c6 */ /* 0x000e240000000000 */
[----:B0-----:R0:W1:Y:S01]  /*0720*/  @!UP0 SYNCS.EXCH.64 URZ, [UR6+0x80], UR4 ;  /* 0x00008004063f85b2 */ /* 0x0010620008000100 */
[----:B------:R-:W-:Y:S02]  /*0730*/  ISETP.NE.AND P4, PT, R0, R19, PT ;  /* 0x000000130000720c */ /* 0x000fe40003f85270 */
[----:B------:R-:W-:-:S02]  /*0740*/  SEL R18, RZ, 0x1, !P1 ;  /* 0x00000001ff127807 */ /* 0x000fc40004800000 */
[----:B------:R-:W-:Y:S02]  /*0750*/  ISETP.EQ.OR P4, PT, R7, RZ, !P4 ;  /* 0x000000ff0700720c */ /* 0x000fe40006782670 */
[----:B------:R-:W-:Y:S02]  /*0760*/  LOP3.LUT R0, R94, 0x7f, RZ, 0xc0, !PT ;  /* 0x0000007f5e007812 */ /* 0x000fe400078ec0ff */
[----:B------:R-:W-:Y:S02]  /*0770*/  PLOP3.LUT P0, PT, P0, P4, PT, 0x80, 0x0 ;  /* 0x000000000000781c */ /* 0x000fe40000709070 */
[----:B------:R-:W-:Y:S02]  /*0780*/  SEL R18, R18, 0x2, P5 ;  /* 0x0000000212127807 */ /* 0x000fe40002800000 */
[----:B------:R-:W-:Y:S01]  /*0790*/  P2R R102, PR, RZ, 0x1 ;  /* 0x00000001ff667803 */ /* 0x000fe20000000000 */
[----:B------:R0:W2:Y:S01]  /*07a0*/  @!UP1 SYNCS.EXCH.64 URZ, [UR6+0x88], UR4 ;  /* 0x00008804063f95b2 */ /* 0x0000a20008000100 */
[----:B------:R-:W-:Y:S01]  /*07b0*/  NOP ;  /* 0x0000000000007918 */ /* 0x000fe20000000000 */
[----:B------:R-:W-:Y:S06]  /*07c0*/  @!P3 BRA `(.L_x_3) ;  /* 0x000000000008b947 */ /* 0x000fec0003800000 */
[----:B-12---:R-:W-:Y:S01]  /*07d0*/  UCGABAR_ARV ;  /* 0x00000000000079c7 */ /* 0x006fe20008000000 */
[----:B------:R-:W-:Y:S05]  /*07e0*/  BRA `(.L_x_4) ;  /* 0x0000000000047947 */ /* 0x000fea0003800000 */
.L_x_3:
[----:B-12---:R-:W-:Y:S01]  /*07f0*/  NOP ;  /* 0x0000000000007918 */ /* 0x006fe20000000000 */
.L_x_4:
[----:B------:R-:W1:Y:S01]  /*0800*/  LDC R2, c[0x0][0x65c] ;  /* 0x00019700ff027b82 */ /* 0x000e620000000800 */
[----:B------:R-:W-:Y:S02]  /*0810*/  IMAD.U32 R10, RZ, RZ, UR8 ;  /* 0x00000008ff0a7e24 */ /* 0x000fe4000f8e00ff */
[----:B------:R-:W-:Y:S01]  /*0820*/  IMAD.MOV.U32 R11, RZ, RZ, RZ ;  /* 0x000000ffff0b7224 */ /* 0x000fe200078e00ff */
[----:B-1----:R-:W-:-:S04]  /*0830*/  ISETP.NE.AND P1, PT, R2, 0x1, PT ;  /* 0x000000010200780c */ /* 0x002fc80003f25270 */
[----:B------:R-:W-:-:S09]  /*0840*/  P2R R5, PR, RZ, 0x2 ;  /* 0x00000002ff057803 */ /* 0x000fd20000000000 */
[----:B------:R-:W1:Y:S01]  /*0850*/  @P1 LDC R17, c[0x0][0x10] ;  /* 0x00000400ff111b82 */ /* 0x000e620000000800 */
[----:B------:R-:W-:Y:S02]  /*0860*/  @P1 IMAD.MOV.U32 R5, RZ, RZ, RZ ;  /* 0x000000ffff051224 */ /* 0x000fe400078e00ff */
[----:B------:R-:W-:-:S05]  /*0870*/  @P1 IMAD.MOV.U32 R15, RZ, RZ, RZ ;  /* 0x000000ffff0f1224 */ /* 0x000fca00078e00ff */
[----:B------:R-:W2:Y:S01]  /*0880*/  @!P1 LDC R13, c[0x0][0xc] ;  /* 0x00000300ff0d9b82 */ /* 0x000ea20000000800 */
[----:B0-----:R-:W-:Y:S01]  /*0890*/  ULDC UR4, c[0x0][0xc] ;  /* 0x0000030000047ab9 */ /* 0x001fe20000000800 */
[----:B------:R-:W-:Y:S01]  /*08a0*/  ULDC UR5, c[0x0][0x10] ;  /* 0x0000040000057ab9 */ /* 0x000fe20000000800 */
[----:B------:R-:W-:Y:S01]  /*08b0*/  ULDC UR6, c[0x0][0x14] ;  /* 0x0000050000067ab9 */ /* 0x000fe20000000800 */
[----:B------:R-:W-:-:S04]  /*08c0*/  UIMAD.WIDE.U32 UR4, UR4, UR5, URZ ;  /* 0x00000005040472a5 */ /* 0x000fc8000f8e003f */
[----:B------:R-:W-:Y:S02]  /*08d0*/  UIMAD.WIDE.U32 UR36, UR4, UR6, URZ ;  /* 0x00000006042472a5 */ /* 0x000fe4000f8e003f */
[----:B------:R-:W-:-:S04]  /*08e0*/  UIMAD UR42, UR5, UR6, URZ ;  /* 0x00000006052a72a4 */ /* 0x000fc8000f8e023f */
[----:B------:R-:W-:Y:S01]  /*08f0*/  UIADD3 UR42, UR37, UR42, URZ ;  /* 0x0000002a252a7290 */ /* 0x000fe2000fffe03f */
[----:B-1----:R-:W-:-:S04]  /*0900*/  @P1 IMAD.WIDE.U32 R16, R17, UR8, R4 ;  /* 0x0000000811101c25 */ /* 0x002fc8000f8e0004 */
[----:B------:R-:W-:Y:S02]  /*0910*/  @P1 IMAD.IADD R17, R17, 0x1, R15 ;  /* 0x0000000111111824 */ /* 0x000fe400078e020f */
[----:B--2---:R-:W-:-:S04]  /*0920*/  @!P1 IMAD.WIDE.U32 R10, R4, R13, R10 ;  /* 0x0000000d040a9225 */ /* 0x004fc800078e000a */
[----:B------:R-:W-:Y:S02]  /*0930*/  @!P1 IMAD.MOV.U32 R16, RZ, RZ, R10 ;  /* 0x000000ffff109224 */ /* 0x000fe400078e000a */
[----:B------:R-:W-:Y:S01]  /*0940*/  @!P1 IMAD.MOV.U32 R17, RZ, RZ, R11 ;  /* 0x000000ffff119224 */ /* 0x000fe200078e000b */
[----:B------:R-:W-:Y:S06]  /*0950*/  @!P3 BRA `(.L_x_5) ;  /* 0x00000000000cb947 */ /* 0x000fec0003800000 */
[----:B------:R-:W-:Y:S01]  /*0960*/  UCGABAR_WAIT ;  /* 0x0000000000007dc7 */ /* 0x000fe20008000000 */
[----:B------:R-:W-:Y:S01]  /*0970*/  CCTL.IVALL ;  /* 0x00000000ff00798f */ /* 0x000fe20002000000 */
[----:B------:R-:W-:Y:S05]  /*0980*/  BRA `(.L_x_6) ;  /* 0x0000000000047947 */ /* 0x000fea0003800000 */
.L_x_5:
[----:B------:R-:W-:Y:S06]  /*0990*/  BAR.SYNC.DEFER_BLOCKING 0x0 ;  /* 0x0000000000007b1d */ /* 0x000fec0000010000 */
.L_x_6:
[----:B------:R-:W-:Y:S05]  /*09a0*/  @!P2 BRA `(.L_x_7) ;  /* 0x0000005c00aca947 */ /* 0x000fea0003800000 */
[----:B------:R-:W-:-:S13]  /*09b0*/  ISETP.GT.U32.AND P0, PT, R8, 0x1, PT ;  /* 0x000000010800780c */ /* 0x000fda0003f04070 */
[----:B------:R-:W-:Y:S05]  /*09c0*/  @P0 EXIT ;  /* 0x000000000000094d */ /* 0x000fea0003800000 */
[----:B------:R-:W-:Y:S01]  /*09d0*/  ULDC.64 UR4, c[0x0][0x650] ;  /* 0x0001940000047ab9 */ /* 0x000fe20000000a00 */
[----:B------:R-:W-:Y:S01]  /*09e0*/  PRMT R3, RZ, 0x7610, R3 ;  /* 0x00007610ff037816 */ /* 0x000fe20000000003 */
[----:B------:R-:W-:Y:S01]  /*09f0*/  IMAD.MOV.U32 R101, RZ, RZ, -0x1 ;  /* 0xffffffffff657424 */ /* 0x000fe200078e00ff */
[----:B------:R-:W-:Y:S01]  /*0a00*/  ISETP.GE.U32.AND P0, PT, R16, UR4, PT ;  /* 0x0000000410007c0c */ /* 0x000fe2000bf06070 */
[----:B------:R-:W-:Y:S02]  /*0a10*/  IMAD.MOV.U32 R100, RZ, RZ, -0x1 ;  /* 0xffffffffff647424 */ /* 0x000fe400078e00ff */
[----:B------:R-:W-:Y:S01]  /*0a20*/  IMAD.MOV.U32 R99, RZ, RZ, -0x1 ;  /* 0xffffffffff637424 */ /* 0x000fe200078e00ff */
[----:B------:R-:W-:-:S13]  /*0a30*/  ISETP.GE.U32.AND.EX P0, PT, R17, UR5, PT, P0 ;  /* 0x0000000511007c0c */ /* 0x000fda000bf06100 */
[----:B------:R-:W-:Y:S05]  /*0a40*/  @P0 BRA `(.L_x_8) ;  /* 0x0000000400280947 */ /* 0x000fea0003800000 */
[----:B------:R-:W0:Y:S01]  /*0a50*/  LDC.64 R22, c[0x0][0x628] ;  /* 0x00018a00ff167b82 */ /* 0x000e220000000a00 */
[----:B------:R-:W-:Y:S02]  /*0a60*/  IMAD.MOV.U32 R10, RZ, RZ, R16 ;  /* 0x000000ffff0a7224 */ /* 0x000fe400078e0010 */
[----:B------:R-:W-:-:S05]  /*0a70*/  IMAD.MOV.U32 R11, RZ, RZ, R17 ;  /* 0x000000ffff0b7224 */ /* 0x000fca00078e0011 */
[----:B------:R-:W1:Y:S08]  /*0a80*/  LDC R8, c[0x0][0x630] ;  /* 0x00018c00ff087b82 */ /* 0x000e700000000800 */
[----:B------:R-:W2:Y:S01]  /*0a90*/  LDC.64 R24, c[0x0][0x620] ;  /* 0x00018800ff187b82 */ /* 0x000ea20000000a00 */
[----:B0-----:R-:W-:-:S04]  /*0aa0*/  ISETP.NE.U32.AND P0, PT, R22, RZ, PT ;  /* 0x000000ff1600720c */ /* 0x001fc80003f05070 */
[----:B------:R-:W-:-:S13]  /*0ab0*/  ISETP.NE.AND.EX P0, PT, R23, RZ, PT, P0 ;  /* 0x000000ff1700720c */ /* 0x000fda0003f05300 */
[----:B-12---:R-:W-:Y:S05]  /*0ac0*/  @!P0 BRA `(.L_x_9) ;  /* 0x0000000000288947 */ /* 0x006fea0003800000 */
[----:B------:R-:W0:Y:S02]  /*0ad0*/  LDC R3, c[0x0][0x634] ;  /* 0x00018d00ff037b82 */ /* 0x000e240000000800 */
[----:B0-----:R-:W-:-:S05]  /*0ae0*/  IADD3 R3, P0, R16, R3, RZ ;  /* 0x0000000310037210 */ /* 0x001fca0007f1e0ff */
[----:B------:R-:W-:-:S04]  /*0af0*/  IMAD.X R21, RZ, RZ, R17, P0 ;  /* 0x000000ffff157224 */ /* 0x000fc800000e0611 */
[----:B------:R-:W-:-:S04]  /*0b00*/  IMAD.WIDE.U32 R10, R21, R22, RZ ;  /* 0x00000016150a7225 */ /* 0x000fc800078e00ff */
[----:B------:R-:W-:-:S04]  /*0b10*/  IMAD.WIDE.U32 R12, P0, R3, R23, R10 ;  /* 0x00000017030c7225 */ /* 0x000fc8000780000a */
[----:B------:R-:W-:-:S04]  /*0b20*/  IMAD.WIDE.U32 R10, R3, R22, RZ ;  /* 0x00000016030a7225 */ /* 0x000fc800078e00ff */
[----:B------:R-:W-:Y:S01]  /*0b30*/  IMAD.X R15, RZ, RZ, RZ, P0 ;  /* 0x000000ffff0f7224 */ /* 0x000fe200000e06ff */
[----:B------:R-:W-:Y:S01]  /*0b40*/  IADD3 RZ, P0, R11, R12, RZ ;  /* 0x0000000c0bff7210 */ /* 0x000fe20007f1e0ff */
[----:B------:R-:W-:-:S04]  /*0b50*/  IMAD.MOV.U32 R14, RZ, RZ, R13 ;  /* 0x000000ffff0e7224 */ /* 0x000fc800078e000d */
[----:B------:R-:W-:-:S08]  /*0b60*/  IMAD.WIDE.U32.X R10, R21, R23, R14, P0 ;  /* 0x00000017150a7225 */ /* 0x000fd000000e040e */
.L_x_9:
[----:B------:R-:W0:Y:S01]  /*0b70*/  LDC.64 R28, c[0x0][0x640] ;  /* 0x00019000ff1c7b82 */ /* 0x000e220000000a00 */
[-CC-:B------:R-:W-:Y:S01]  /*0b80*/  SHF.R.U64 R99, R10, R8.reuse, R11.reuse ;  /* 0x000000080a637219 */ /* 0x180fe2000000120b */
[----:B------:R-:W-:Y:S01]  /*0b90*/  IMAD.MOV.U32 R23, RZ, RZ, 0x1 ;  /* 0x00000001ff177424 */ /* 0x000fe200078e00ff */
[----:B------:R-:W-:Y:S02]  /*0ba0*/  SHF.R.U32.HI R3, RZ, R8, R11 ;  /* 0x00000008ff037219 */ /* 0x000fe4000001160b */
[----:B------:R-:W-:-:S03]  /*0bb0*/  IADD3 R5, P0, RZ, -R99, RZ ;  /* 0x80000063ff057210 */ /* 0x000fc60007f1e0ff */
[----:B------:R-:W1:Y:S02]  /*0bc0*/  LDC R12, c[0x0][0x618] ;  /* 0x00018600ff0c7b82 */ /* 0x000e640000000800 */
[----:B------:R-:W-:Y:S02]  /*0bd0*/  IMAD.X R3, RZ, RZ, ~R3, P0 ;  /* 0x000000ffff037224 */ /* 0x000fe400000e0e03 */
[----:B------:R-:W-:-:S04]  /*0be0*/  IMAD.WIDE.U32 R10, R5, R24, R16 ;  /* 0x00000018050a7225 */ /* 0x000fc800078e0010 */
[----:B------:R-:W2:Y:S01]  /*0bf0*/  LDC R22, c[0x0][0x608] ;  /* 0x00018200ff167b82 */ /* 0x000ea20000000800 */
[----:B------:R-:W-:Y:S02]  /*0c00*/  IMAD R8, R3, R24, RZ ;  /* 0x0000001803087224 */ /* 0x000fe400078e02ff */
[----:B------:R-:W-:Y:S02]  /*0c10*/  IMAD.MOV.U32 R3, RZ, RZ, -0x1 ;  /* 0xffffffffff037424 */ /* 0x000fe400078e00ff */
[----:B------:R-:W-:-:S03]  /*0c20*/  IMAD R5, R5, R25, R8 ;  /* 0x0000001905057224 */ /* 0x000fc600078e0208 */
[----:B------:R-:W3:Y:S01]  /*0c30*/  LDC R26, c[0x0][0x658] ;  /* 0x00019600ff1a7b82 */ /* 0x000ee20000000800 */
[----:B------:R-:W-:Y:S01]  /*0c40*/  IMAD.IADD R5, R11, 0x1, R5 ;  /* 0x000000010b057824 */ /* 0x000fe200078e0205 */
[----:B0-----:R-:W-:-:S04]  /*0c50*/  ISETP.NE.U32.AND P0, PT, R28, RZ, PT ;  /* 0x000000ff1c00720c */ /* 0x001fc80003f05070 */
[----:B------:R-:W-:Y:S02]  /*0c60*/  ISETP.NE.AND.EX P0, PT, R29, RZ, PT, P0 ;  /* 0x000000ff1d00720c */ /* 0x000fe40003f05300 */
[----:B------:R-:W0:Y:S01]  /*0c70*/  LDC R24, c[0x0][0x600] ;  /* 0x00018000ff187b82 */ /* 0x000e220000000800 */
[-CC-:B-1----:R-:W-:Y:S02]  /*0c80*/  SHF.R.U64 R14, R10, R12.reuse, R5.reuse ;  /* 0x0000000c0a0e7219 */ /* 0x182fe40000001205 */
[----:B------:R-:W-:-:S05]  /*0c90*/  SHF.R.U32.HI R5, RZ, R12, R5 ;  /* 0x0000000cff057219 */ /* 0x000fca0000011605 */
[----:B------:R-:W1:Y:S01]  /*0ca0*/  LDC R15, c[0x0][0x648] ;  /* 0x00019200ff0f7b82 */ /* 0x000e620000000800 */
[-CC-:B--2---:R-:W-:Y:S02]  /*0cb0*/  SHF.R.U64 R27, R14, R22.reuse, R5.reuse ;  /* 0x000000160e1b7219 */ /* 0x184fe40000001205 */
[----:B------:R-:W-:Y:S01]  /*0cc0*/  SHF.R.U32.HI R5, RZ, R22, R5 ;  /* 0x00000016ff057219 */ /* 0x000fe20000011605 */
[----:B------:R-:W-:-:S04]  /*0cd0*/  IMAD R22, R9, R20, R4 ;  /* 0x0000001409167224 */ /* 0x000fc800078e0204 */
[----:B------:R-:W2:Y:S01]  /*0ce0*/  LDC R21, c[0x0][0x638] ;  /* 0x00018e00ff157b82 */ /* 0x000ea20000000800 */
[-CC-:B---3--:R-:W-:Y:S02]  /*0cf0*/  SHF.R.U64 R20, R27, R26.reuse, R5.reuse ;  /* 0x0000001a1b147219 */ /* 0x188fe40000001205 */
[-C--:B------:R-:W-:Y:S02]  /*0d00*/  SHF.L.U32 R3, R3, R26.reuse, RZ ;  /* 0x0000001a03037219 */ /* 0x080fe400000006ff */
[----:B------:R-:W-:Y:S01]  /*0d10*/  SHF.R.U32.HI R5, RZ, R26, R5 ;  /* 0x0000001aff057219 */ /* 0x000fe20000011605 */
[----:B------:R-:W-:Y:S01]  /*0d20*/  IMAD.MOV.U32 R4, RZ, RZ, R20 ;  /* 0x000000ffff047224 */ /* 0x000fe200078e0014 */
[----:B------:R-:W-:Y:S01]  /*0d30*/  LOP3.LUT R12, RZ, R3, RZ, 0x33, !PT ;  /* 0x00000003ff0c7212 */ /* 0x000fe200078e33ff */
[----:B------:R-:W3:Y:S01]  /*0d40*/  LDC R25, c[0x0][0x610] ;  /* 0x00018400ff197b82 */ /* 0x000ee20000000800 */
[----:B------:R-:W-:Y:S05]  /*0d50*/  @!P0 BRA `(.L_x_10) ;  /* 0x0000000000288947 */ /* 0x000fea0003800000 */
[----:B------:R-:W4:Y:S02]  /*0d60*/  LDC R3, c[0x0][0x64c] ;  /* 0x00019300ff037b82 */ /* 0x000f240000000800 */
[----:B----4-:R-:W-:-:S05]  /*0d70*/  IADD3 R3, P0, R20, R3, RZ ;  /* 0x0000000314037210 */ /* 0x010fca0007f1e0ff */
        /* <DEDUP_REMOVED lines=8> */
.L_x_10:
[----:B-1----:R-:W-:Y:S01]  /*0e00*/  SHF.R.U64 R4, R4, R15, R5 ;  /* 0x0000000f04047219 */ /* 0x002fe20000001205 */
[----:B0-----:R-:W-:Y:S01]  /*0e10*/  VIADD R5, R24, 0xffffffff ;  /* 0xffffffff18057836 */ /* 0x001fe20000000000 */
[----:B------:R-:W-:Y:S02]  /*0e20*/  SHF.L.U32 R3, R23, R26, RZ ;  /* 0x0000001a17037219 */ /* 0x000fe400000006ff */
[----:B------:R-:W-:Y:S01]  /*0e30*/  LOP3.LUT R12, R27, R12, RZ, 0xc0, !PT ;  /* 0x0000000c1b0c7212 */ /* 0x000fe200078ec0ff */
[----:B------:R-:W-:Y:S01]  /*0e40*/  IMAD.MOV R8, RZ, RZ, -R4 ;  /* 0x000000ffff087224 */ /* 0x000fe200078e0a04 */
[----:B------:R-:W-:-:S03]  /*0e50*/  SEL R7, R7, R22, !P1 ;  /* 0x0000001607077207 */ /* 0x000fc60004800000 */
[----:B------:R-:W-:Y:S01]  /*0e60*/  IMAD R12, R3, R4, R12 ;  /* 0x00000004030c7224 */ /* 0x000fe200078e020c */
[----:B------:R-:W-:Y:S01]  /*0e70*/  LOP3.LUT R4, R14, R5, RZ, 0xc0, !PT ;  /* 0x000000050e047212 */ /* 0x000fe200078ec0ff */
[----:B--2---:R-:W-:Y:S02]  /*0e80*/  IMAD R3, R8, R21, R20 ;  /* 0x0000001508037224 */ /* 0x004fe400078e0214 */
[----:B---3--:R-:W-:Y:S02]  /*0e90*/  IMAD R7, R12, R25, R7 ;  /* 0x000000190c077224 */ /* 0x008fe400078e0207 */
[----:B------:R-:W-:Y:S02]  /*0ea0*/  IMAD.MOV.U32 R5, RZ, RZ, 0x1 ;  /* 0x00000001ff057424 */ /* 0x000fe400078e00ff */
[----:B------:R-:W-:-:S03]  /*0eb0*/  IMAD R4, R3, R24, R4 ;  /* 0x0000001803047224 */ /* 0x000fc600078e0204 */
[----:B------:R-:W-:Y:S02]  /*0ec0*/  PRMT R3, R5, 0x7610, R3 ;  /* 0x0000761005037816 */ /* 0x000fe40000000003 */
[----:B------:R-:W-:Y:S02]  /*0ed0*/  SEL R100, R4, R7, !P1 ;  /* 0x0000000704647207 */ /* 0x000fe40004800000 */
[----:B------:R-:W-:-:S07]  /*0ee0*/  SEL R101, R7, R4, !P1 ;  /* 0x0000000407657207 */ /* 0x000fce0004800000 */
.L_x_8:
[----:B------:R-:W-:-:S08]  /*0ef0*/  NOP ;  /* 0x0000000000007918 */ /* 0x000fd00000000000 */
[----:B------:R-:W0:Y:S02]  /*0f00*/  USETMAXREG.TRY_ALLOC.CTAPOOL UP0, 0xe8 ;  /* 0x000000e8000079c8 */ /* 0x000e240008000600 */
[----:B0-----:R-:W-:-:S13]  /*0f10*/  PLOP3.LUT P0, PT, PT, PT, UP0, 0x80, 0x0 ;  /* 0x000000000000781c */ /* 0x001fda0003f0f008 */
[----:B------:R-:W-:Y:S05]  /*0f20*/  @!P0 BRA `(.L_x_8) ;  /* 0xfffffffc00f08947 */ /* 0x000fea000383ffff */
[----:B------:R-:W-:Y:S01]  /*0f30*/  ULDC.64 UR4, c[0x0][0x598] ;  /* 0x0001660000047ab9 */ /* 0x000fe20000000a00 */
[----:B------:R-:W-:Y:S01]  /*0f40*/  ULDC.64 UR38, c[0x0][0x208] ;  /* 0x0000820000267ab9 */ /* 0x000fe20000000a00 */
[----:B------:R-:W-:-:S04]  /*0f50*/  ISETP.NE.U32.AND P0, PT, RZ, UR4, PT ;  /* 0x00000004ff007c0c */ /* 0x000fc8000bf05070 */
[----:B------:R-:W-:-:S13]  /*0f60*/  ISETP.NE.AND.EX P0, PT, RZ, UR5, PT, P0 ;  /* 0x00000005ff007c0c */ /* 0x000fda000bf05300 */
[----:B------:R-:W-:Y:S05]  /*0f70*/  @!P0 BRA `(.L_x_11) ;  /* 0x00000000001c8947 */ /* 0x000fea0003800000 */
[----:B------:R-:W0:Y:S02]  /*0f80*/  LDC.64 R4, c[0x0][0x598] ;  /* 0x00016600ff047b82 */ /* 0x000e240000000a00 */
[----:B0-----:R-:W2:Y:S02]  /*0f90*/  LDG.E.64 R4, desc[UR38][R4.64] ;  /* 0x0000002604047981 */ /* 0x001ea4000c1e1b00 */
[----:B--2---:R-:W-:-:S04]  /*0fa0*/  ISETP.NE.U32.AND P0, PT, R4, RZ, PT ;  /* 0x000000ff0400720c */ /* 0x004fc80003f05070 */
[----:B------:R-:W-:-:S13]  /*0fb0*/  ISETP.NE.AND.EX P0, PT, R5, RZ, PT, P0 ;  /* 0x000000ff0500720c */ /* 0x000fda0003f05300 */
[----:B------:R-:W-:Y:S05]  /*0fc0*/  @!P0 BRA `(.L_x_11) ;  /* 0x0000000000088947 */ /* 0x000fea0003800000 */
[----:B------:R0:W5:Y:S01]  /*0fd0*/  LD.E R88, desc[UR38][R4.64] ;  /* 0x0000002604587980 */ /* 0x000162000c101900 */
[----:B------:R-:W-:Y:S05]  /*0fe0*/  BRA `(.L_x_12) ;  /* 0x0000000000247947 */ /* 0x000fea0003800000 */
.L_x_11:
[----:B------:R-:W-:Y:S02]  /*0ff0*/  ULDC.64 UR4, c[0x0][0x588] ;  /* 0x0001620000047ab9 */ /* 0x000fe40000000a00 */
[----:B------:R-:W-:-:S04]  /*1000*/  ISETP.NE.U32.AND P0, PT, RZ, UR4, PT ;  /* 0x00000004ff007c0c */ /* 0x000fc8000bf05070 */
[----:B------:R-:W-:-:S13]  /*1010*/  ISETP.NE.AND.EX P0, PT, RZ, UR5, PT, P0 ;  /* 0x00000005ff007c0c */ /* 0x000fda000bf05300 */
[----:B------:R-:W-:Y:S05]  /*1020*/  @!P0 BRA `(.L_x_13) ;  /* 0x00000000000c8947 */ /* 0x000fea0003800000 */
[----:B------:R-:W0:Y:S02]  /*1030*/  LDC.64 R88, c[0x0][0x588] ;  /* 0x00016200ff587b82 */ /* 0x000e240000000a00 */
[----:B0-----:R1:W5:Y:S01]  /*1040*/  LDG.E R88, desc[UR38][R88.64] ;  /* 0x0000002658587981 */ /* 0x001362000c1e1900 */
[----:B------:R-:W-:Y:S05]  /*1050*/  BRA `(.L_x_12) ;  /* 0x0000000000087947 */ /* 0x000fea0003800000 */
.L_x_13:
[----:B------:R-:W-:Y:S02]  /*1060*/  ULDC UR4, c[0x0][0x580] ;  /* 0x0001600000047ab9 */ /* 0x000fe40000000800 */
[----:B------:R-:W-:-:S07]  /*1070*/  IMAD.U32 R88, RZ, RZ, UR4 ;  /* 0x00000004ff587e24 */ /* 0x000fce000f8e00ff */
.L_x_12:
[----:B------:R-:W-:Y:S02]  /*1080*/  ULDC.64 UR4, c[0x0][0x5a0] ;  /* 0x0001680000047ab9 */ /* 0x000fe40000000a00 */
[----:B------:R-:W-:-:S04]  /*1090*/  ISETP.NE.U32.AND P0, PT, RZ, UR4, PT ;  /* 0x00000004ff007c0c */ /* 0x000fc8000bf05070 */
[----:B------:R-:W-:-:S13]  /*10a0*/  ISETP.NE.AND.EX P0, PT, RZ, UR5, PT, P0 ;  /* 0x00000005ff007c0c */ /* 0x000fda000bf05300 */
[----:B------:R-:W-:Y:S05]  /*10b0*/  @!P0 BRA `(.L_x_14) ;  /* 0x00000000001c8947 */ /* 0x000fea0003800000 */
[----:B0-----:R-:W0:Y:S02]  /*10c0*/  LDC.64 R4, c[0x0][0x5a0] ;  /* 0x00016800ff047b82 */ /* 0x001e240000000a00 */
[----:B0-----:R-:W2:Y:S02]  /*10d0*/  LDG.E.64 R4, desc[UR38][R4.64] ;  /* 0x0000002604047981 */ /* 0x001ea4000c1e1b00 */
[----:B--2---:R-:W-:-:S04]  /*10e0*/  ISETP.NE.U32.AND P0, PT, R4, RZ, PT ;  /* 0x000000ff0400720c */ /* 0x004fc80003f05070 */
[----:B------:R-:W-:-:S13]  /*10f0*/  ISETP.NE.AND.EX P0, PT, R5, RZ, PT, P0 ;  /* 0x000000ff0500720c */ /* 0x000fda0003f05300 */
[----:B------:R-:W-:Y:S05]  /*1100*/  @!P0 BRA `(.L_x_14) ;  /* 0x0000000000088947 */ /* 0x000fea0003800000 */
[----:B-1----:R0:W5:Y:S01]  /*1110*/  LD.E R89, desc[UR38][R4.64] ;  /* 0x0000002604597980 */ /* 0x002162000c101900 */
[----:B------:R-:W-:Y:S05]  /*1120*/  BRA `(.L_x_15) ;  /* 0x0000000000247947 */ /* 0x000fea0003800000 */
.L_x_14:
[----:B------:R-:W-:Y:S02]  /*1130*/  ULDC.64 UR4, c[0x0][0x590] ;  /* 0x0001640000047ab9 */ /* 0x000fe40000000a00 */
[----:B------:R-:W-:-:S04]  /*1140*/  ISETP.NE.U32.AND P0, PT, RZ, UR4, PT ;  /* 0x00000004ff007c0c */ /* 0x000fc8000bf05070 */
[----:B------:R-:W-:-:S13]  /*1150*/  ISETP.NE.AND.EX P0, PT, RZ, UR5, PT, P0 ;  /* 0x00000005ff007c0c */ /* 0x000fda000bf05300 */
[----:B------:R-:W-:Y:S05]  /*1160*/  @!P0 BRA `(.L_x_16) ;  /* 0x00000000000c8947 */ /* 0x000fea0003800000 */
[----:B0-----:R-:W1:Y:S02]  /*1170*/  LDC.64 R4, c[0x0][0x590] ;  /* 0x00016400ff047b82 */ /* 0x001e640000000a00 */
[----:B-1----:R1:W5:Y:S01]  /*1180*/  LDG.E R89, desc[UR38][R4.64] ;  /* 0x0000002604597981 */ /* 0x002362000c1e1900 */
[----:B------:R-:W-:Y:S05]  /*1190*/  BRA `(.L_x_15) ;  /* 0x0000000000087947 */ /* 0x000fea0003800000 */
.L_x_16:
[----:B------:R-:W-:Y:S02]  /*11a0*/  ULDC UR4, c[0x0][0x584] ;  /* 0x0001610000047ab9 */ /* 0x000fe40000000800 */
[----:B-1----:R-:W-:-:S07]  /*11b0*/  IMAD.U32 R89, RZ, RZ, UR4 ;  /* 0x00000004ff597e24 */ /* 0x002fce000f8e00ff */
.L_x_15:
[----:B------:R-:W-:-:S13]  /*11c0*/  LOP3.LUT P0, RZ, R3, 0xff, RZ, 0xc0, !PT ;  /* 0x000000ff03ff7812 */ /* 0x000fda000780c0ff */
[----:B------:R-:W-:Y:S05]  /*11d0*/  @!P0 EXIT ;  /* 0x000000000000894d */ /* 0x000fea0003800000 */
[----:B------:R-:W2:Y:S01]  /*11e0*/  LDC R92, c[0x0][0x658] ;  /* 0x00019600ff5c7b82 */ /* 0x000ea20000000800 */
[----:B------:R-:W-:Y:S01]  /*11f0*/  ULDC.64 UR6, c[0x0][0x288] ;  /* 0x0000a20000067ab9 */ /* 0x000fe20000000a00 */
[----:B------:R-:W-:Y:S01]  /*1200*/  LOP3.LUT R6, R6, 0x1, RZ, 0xc0, !PT ;  /* 0x0000000106067812 */ /* 0x000fe200078ec0ff */
[----:B------:R-:W-:Y:S01]  /*1210*/  UIADD3 UR4, UR7, 0x3f, URZ ;  /* 0x0000003f07047890 */ /* 0x000fe2000fffe03f */
[----:B------:R-:W-:Y:S01]  /*1220*/  SHF.R.U32.HI R3, RZ, 0x2, R94 ;  /* 0x00000002ff037819 */ /* 0x000fe2000001165e */
[----:B01----:R-:W-:Y:S01]  /*1230*/  IMAD.MOV.U32 R5, RZ, RZ, -0x1 ;  /* 0xffffffffff057424 */ /* 0x003fe200078e00ff */
[----:B------:R-:W-:Y:S01]  /*1240*/  SHF.R.U32.HI R0, RZ, 0x1, R0 ;  /* 0x00000001ff007819 */ /* 0x000fe20000011600 */
[----:B------:R-:W-:Y:S01]  /*1250*/  USHF.R.S32.HI UR5, URZ, 0x1f, UR4 ;  /* 0x0000001f3f057899 */ /* 0x000fe20008011404 */
[----:B------:R-:W0:Y:S01]  /*1260*/  LDC.64 R90, c[0x0][0x5c8] ;  /* 0x00017200ff5a7b82 */ /* 0x000e220000000a00 */
[----:B------:R-:W-:Y:S01]  /*1270*/  IMAD.SHL.U32 R22, R6, 0x40, RZ ;  /* 0x0000004006167824 */ /* 0x000fe200078e00ff */
[----:B------:R-:W-:Y:S01]  /*1280*/  LOP3.LUT R3, R3, 0x7, RZ, 0xc0, !PT ;  /* 0x0000000703037812 */ /* 0x000fe200078ec0ff */
[----:B------:R-:W-:Y:S01]  /*1290*/  ULEA.HI UR5, UR5, UR4, URZ, 0x6 ;  /* 0x0000000405057291 */ /* 0x000fe2000f8f303f */
[----:B------:R-:W-:Y:S01]  /*12a0*/  LOP3.LUT R0, R0, 0x30, RZ, 0xc0, !PT ;  /* 0x0000003000007812 */ /* 0x000fe200078ec0ff */
[----:B------:R-:W-:Y:S01]  /*12b0*/  IMAD.MOV.U32 R7, RZ, RZ, 0x1 ;  /* 0x00000001ff077424 */ /* 0x000fe200078e00ff */
[--C-:B------:R-:W-:Y:S01]  /*12c0*/  LOP3.LUT R22, R22, 0x40, R3.reuse, 0xe2, !PT ;  /* 0x0000004016167812 */ /* 0x100fe200078ee203 */
[----:B------:R-:W-:Y:S01]  /*12d0*/  USHF.R.S32.HI UR43, URZ, 0x6, UR5 ;  /* 0x000000063f2b7899 */ /* 0x000fe20008011405 */
[----:B------:R-:W1:Y:S01]  /*12e0*/  LDC R96, c[0x0][0x600] ;  /* 0x00018000ff607b82 */ /* 0x000e620000000800 */
[----:B------:R-:W-:Y:S01]  /*12f0*/  IADD3 R3, RZ, -R0, -R3 ;  /* 0x80000000ff037210 */ /* 0x000fe20007ffe803 */
[----:B------:R-:W-:Y:S01]  /*1300*/  IMAD.U32 R4, RZ, RZ, UR6 ;  /* 0x00000006ff047e24 */ /* 0x000fe2000f8e00ff */
[C---:B------:R-:W-:Y:S01]  /*1310*/  LOP3.LUT R93, R94.reuse, 0x3, RZ, 0xc0, !PT ;  /* 0x000000035e5d7812 */ /* 0x040fe200078ec0ff */
[----:B------:R-:W-:Y:S01]  /*1320*/  UISETP.LT.AND UP0, UPT, UR43, 0x1, UPT ;  /* 0x000000012b00788c */ /* 0x000fe2000bf01270 */
[----:B------:R-:W-:Y:S01]  /*1330*/  LOP3.LUT R95, R94, 0x80, RZ, 0xc0, !PT ;  /* 0x000000805e5f7812 */ /* 0x000fe200078ec0ff */
[----:B------:R-:W-:Y:S01]  /*1340*/  IMAD R3, R6, -0x40, R3 ;  /* 0xffffffc006037824 */ /* 0x000fe200078e0203 */
[----:B------:R-:W-:Y:S01]  /*1350*/  ULDC UR4, c[0x0][0x284] ;  /* 0x0000a10000047ab9 */ /* 0x000fe20000000800 */
[----:B--2---:R-:W-:Y:S01]  /*1360*/  SHF.L.U32 R5, R5, R92, RZ ;  /* 0x0000005c05057219 */ /* 0x004fe200000006ff */
[----:B------:R-:W-:Y:S01]  /*1370*/  USEL UR44, UR43, 0x1, UP0 ;  /* 0x000000012b2c7887 */ /* 0x000fe20008000000 */
[----:B------:R-:W-:Y:S01]  /*1380*/  IMAD R93, R93, -0x2, R4 ;  /* 0xfffffffe5d5d7824 */ /* 0x000fe200078e0204 */
[----:B------:R-:W-:Y:S01]  /*1390*/  LOP3.LUT R22, R22, R0, RZ, 0xfc, !PT ;  /* 0x0000000016167212 */ /* 0x000fe200078efcff */
[----:B------:R-:W-:Y:S01]  /*13a0*/  IMAD.SHL.U32 R94, R94, 0x2, RZ ;  /* 0x000000025e5e7824 */ /* 0x000fe200078e00ff */
[----:B------:R-:W-:Y:S01]  /*13b0*/  SHF.L.U32 R92, R7, R92, RZ ;  /* 0x0000005c075c7219 */ /* 0x000fe200000006ff */
[----:B------:R-:W-:Y:S01]  /*13c0*/  VIADD R98, R3, UR4 ;  /* 0x0000000403627c36 */ /* 0x000fe20008000000 */
[----:B------:R-:W-:Y:S01]  /*13d0*/  LOP3.LUT R103, R18, 0x1, RZ, 0xfc, !PT ;  /* 0x0000000112677812 */ /* 0x000fe200078efcff */
[----:B------:R-:W-:Y:S01]  /*13e0*/  IMAD.MOV.U32 R23, RZ, RZ, RZ ;  /* 0x000000ffff177224 */ /* 0x000fe200078e00ff */
[C---:B0-----:R-:W-:Y:S01]  /*13f0*/  SHF.L.U64.HI R91, R90.reuse, 0x3, R91 ;  /* 0x000000035a5b7819 */ /* 0x041fe2000001025b */
[----:B------:R-:W-:Y:S01]  /*1400*/  IMAD.SHL.U32 R90, R90, 0x8, RZ ;  /* 0x000000085a5a7824 */ /* 0x000fe200078e00ff */
[----:B------:R-:W-:Y:S01]  /*1410*/  SHF.R.U32.HI R95, RZ, 0x7, R95 ;  /* 0x00000007ff5f7819 */ /* 0x000fe2000001165f */
[----:B------:R-:W-:Y:S01]  /*1420*/  UIADD3 UR44, UR43, -UR44, URZ ;  /* 0x8000002c2b2c7290 */ /* 0x000fe2000fffe03f */
[----:B------:R-:W-:Y:S01]  /*1430*/  LOP3.LUT R97, RZ, R5, RZ, 0x33, !PT ;  /* 0x00000005ff617212 */ /* 0x000fe200078e33ff */
[----:B------:R-:W-:Y:S01]  /*1440*/  UMOV UR40, URZ ;  /* 0x0000003f00287c82 */ /* 0x000fe20008000000 */
[----:B------:R-:W-:Y:S01]  /*1450*/  UMOV UR41, URZ ;  /* 0x0000003f00297c82 */ /* 0x000fe20008000000 */
[----:B-1----:R-:W-:-:S08]  /*1460*/  VIADD R96, R96, 0xffffffff ;  /* 0xffffffff60607836 */ /* 0x002fd00000000000 */
.L_x_164:
[----:B0-----:R-:W0:Y:S01]  /*1470*/  SHFL.IDX PT, R0, R95, RZ, 0x1f ;  /* 0x00001fff5f007589 */ /* 0x001e2200000e0000 */
[----:B-1----:R-:W1:Y:S01]  /*1480*/  S2UR UR7, SR_CgaCtaId ;  /* 0x00000000000779c3 */ /* 0x002e620000008800 */
[----:B------:R-:W-:Y:S01]  /*1490*/  UMOV UR6, 0x400 ;  /* 0x0000040000067882 */ /* 0x000fe20000000000 */
[----:B0-----:R-:W-:Y:S01]  /*14a0*/  R2UR UR4, R0 ;  /* 0x00000000000472ca */ /* 0x001fe200000e0000 */
[----:B-1----:R-:W-:-:S12]  /*14b0*/  ULEA UR6, UR7, UR6, 0x18 ;  /* 0x0000000607067291 */ /* 0x002fd8000f8ec03f */
[----:B------:R-:W-:-:S04]  /*14c0*/  ULEA.HI UR5, UR4, UR4, URZ, 0x1 ;  /* 0x0000000404057291 */ /* 0x000fc8000f8f083f */
[----:B------:R-:W-:-:S04]  /*14d0*/  ULOP3.LUT UR5, UR5, 0x7fffe, URZ, 0xc0, !UPT ;  /* 0x0007fffe05057892 */ /* 0x000fc8000f8ec03f */
[----:B------:R-:W-:-:S03]  /*14e0*/  UIADD3 UR5, UR4, -UR5, URZ ;  /* 0x8000000504057290 */ /* 0x000fc6000fffe03f */
[----:B------:R-:W-:Y:S01]  /*14f0*/  ULDC UR4, c[0x0][0x28c] ;  /* 0x0000a30000047ab9 */ /* 0x000fe20000000800 */
[----:B------:R-:W-:Y:S01]  /*1500*/  ULEA UR5, UR5, UR6, 0xd ;  /* 0x0000000605057291 */ /* 0x000fe2000f8e683f */
[----:B------:R-:W-:-:S03]  /*1510*/  ISETP.LT.AND P0, PT, RZ, UR4, PT ;  /* 0x00000004ff007c0c */ /* 0x000fc6000bf01270 */
[----:B------:R-:W-:-:S04]  /*1520*/  UIADD3 UR5, UR5, 0x180, URZ ;  /* 0x0000018005057890 */ /* 0x000fc8000fffe03f */
[----:B------:R-:W-:-:S04]  /*1530*/  USHF.R.U32.HI UR5, URZ, 0x4, UR5 ;  /* 0x000000043f057899 */ /* 0x000fc80008011605 */
[----:B------:R-:W-:-:S04]  /*1540*/  ULOP3.LUT UR5, UR5, 0x3fff, URZ, 0xc0, !UPT ;  /* 0x00003fff05057892 */ /* 0x000fc8000f8ec03f */
[----:B------:R-:W-:Y:S01]  /*1550*/  ULOP3.LUT UR45, UR5, 0x10000, URZ, 0xfc, !UPT ;  /* 0x00010000052d7892 */ /* 0x000fe2000f8efc3f */
[----:B--2345:R-:W-:Y:S11]  /*1560*/  @P0 BRA `(.L_x_17) ;  /* 0x0000000000400947 */ /* 0x03cff60003800000 */
[----:B------:R-:W-:Y:S01]  /*1570*/  MOV R0, 0x0 ;  /* 0x0000000000007802 */ /* 0x000fe20000000f00 */
[----:B------:R-:W-:Y:S01]  /*1580*/  ULDC.64 UR4, c[0x4][0x68] ;  /* 0x01001a0000047ab9 */ /* 0x000fe20000000a00 */
[----:B------:R-:W-:Y:S01]  /*1590*/  ULDC.64 UR6, c[0x4][0x8] ;  /* 0x0100020000067ab9 */ /* 0x000fe20000000a00 */
[----:B------:R-:W-:Y:S01]  /*15a0*/  IMAD.U32 R4, RZ, RZ, UR4 ;  /* 0x00000004ff047e24 */ /* 0x000fe2000f8e00ff */
[----:B------:R0:W1:Y:S01]  /*15b0*/  LDC.64 R14, c[0x4][R0] ;  /* 0x01000000000e7b82 */ /* 0x0000620000000a00 */
[----:B------:R-:W-:Y:S01]  /*15c0*/  IMAD.U32 R5, RZ, RZ, UR5 ;  /* 0x00000005ff057e24 */ /* 0x000fe2000f8e00ff */
[----:B------:R-:W-:Y:S01]  /*15d0*/  ULDC.64 UR4, c[0x4][0x70] ;  /* 0x01001c0000047ab9 */ /* 0x000fe20000000a00 */
[----:B------:R-:W-:Y:S02]  /*15e0*/  IMAD.U32 R10, RZ, RZ, UR6 ;  /* 0x00000006ff0a7e24 */ /* 0x000fe4000f8e00ff */
[----:B------:R-:W-:Y:S02]  /*15f0*/  IMAD.U32 R6, RZ, RZ, UR4 ;  /* 0x00000004ff067e24 */ /* 0x000fe4000f8e00ff */
[----:B------:R-:W-:-:S02]  /*1600*/  IMAD.U32 R7, RZ, RZ, UR5 ;  /* 0x00000005ff077e24 */ /* 0x000fc4000f8e00ff */
[----:B------:R-:W-:Y:S02]  /*1610*/  IMAD.U32 R11, RZ, RZ, UR7 ;  /* 0x00000007ff0b7e24 */ /* 0x000fe4000f8e00ff */
[----:B------:R-:W-:Y:S02]  /*1620*/  IMAD.MOV.U32 R8, RZ, RZ, 0x1e1 ;  /* 0x000001e1ff087424 */ /* 0x000fe400078e00ff */
[----:B------:R-:W-:Y:S02]  /*1630*/  IMAD.MOV.U32 R12, RZ, RZ, 0x1 ;  /* 0x00000001ff0c7424 */ /* 0x000fe400078e00ff */
[----:B0-----:R-:W-:-:S07]  /*1640*/  IMAD.MOV.U32 R13, RZ, RZ, RZ ;  /* 0x000000ffff0d7224 */ /* 0x001fce00078e00ff */
[----:B------:R-:W-:-:S07]  /*1650*/  LEPC R20, `(.L_x_17) ;  /* 0x000000001014794e */ /* 0x000fce0000000000 */
[----:B-1---5:R-:W-:Y:S05]  /*1660*/  CALL.ABS.NOINC R14 ;  /* 0x000000000e007343 */ /* 0x022fea0003c00000 */
.L_x_17:
[----:B------:R-:W-:-:S13]  /*1670*/  ISETP.NE.AND P0, PT, R103, 0x3, PT ;  /* 0x000000036700780c */ /* 0x000fda0003f05270 */
[----:B------:R-:W-:Y:S05]  /*1680*/  @!P0 BRA `(.L_x_18) ;  /* 0x0000000000048947 */ /* 0x000fea0003800000 */
[----:B------:R-:W-:Y:S01]  /*1690*/  BPT.TRAP 0x1 ;  /* 0x000000040000795c */ /* 0x000fe20000300000 */
.L_x_18:
[----:B------:R-:W0:Y:S01]  /*16a0*/  S2UR UR5, SR_CgaCtaId ;  /* 0x00000000000579c3 */ /* 0x000e220000008800 */
[----:B------:R-:W-:Y:S01]  /*16b0*/  UMOV UR4, 0x400 ;  /* 0x0000040000047882 */ /* 0x000fe20000000000 */
[----:B------:R-:W-:Y:S02]  /*16c0*/  IMAD.U32 R0, RZ, RZ, UR40 ;  /* 0x00000028ff007e24 */ /* 0x000fe4000f8e00ff */
[----:B------:R-:W-:-:S03]  /*16d0*/  IMAD.U32 R3, RZ, RZ, UR41 ;  /* 0x00000029ff037e24 */ /* 0x000fc6000f8e00ff */
[----:B------:R-:W-:Y:S01]  /*16e0*/  SHF.L.U32 R0, R0, 0x1f, RZ ;  /* 0x0000001f00007819 */ /* 0x000fe200000006ff */
[----:B0-----:R-:W-:-:S06]  /*16f0*/  ULEA UR4, UR5, UR4, 0x18 ;  /* 0x0000000405047291 */ /* 0x001fcc000f8ec03f */
[----:B------:R-:W-:-:S04]  /*1700*/  IMAD.U32 R6, RZ, RZ, UR4 ;  /* 0x00000004ff067e24 */ /* 0x000fc8000f8e00ff */
[----:B------:R-:W-:-:S04]  /*1710*/  IMAD R3, R3, 0x8, R6 ;  /* 0x0000000803037824 */ /* 0x000fc800078e0206 */
[----:B------:R0:W1:Y:S01]  /*1720*/  SYNCS.PHASECHK.TRANS64.TRYWAIT P1, [R3+URZ], R0 ;  /* 0x00000000030075a7 */ /* 0x000062000802017f */
[----:B------:R-:W-:Y:S05]  /*1730*/  @!P0 BRA `(.L_x_19) ;  /* 0x0000000000048947 */ /* 0x000fea0003800000 */
[----:B------:R-:W-:Y:S01]  /*1740*/  BPT.TRAP 0x1 ;  /* 0x000000040000795c */ /* 0x000fe20000300000 */
.L_x_19:
[----:B------:R-:W-:-:S05]  /*1750*/  IMAD.U32 R4, RZ, RZ, UR44 ;  /* 0x0000002cff047e24 */ /* 0x000fca000f8e00ff */
[----:B------:R-:W-:Y:S01]  /*1760*/  ISETP.GE.AND P2, PT, R4, 0x1, PT ;  /* 0x000000010400780c */ /* 0x000fe20003f46270 */
[----:B-1----:R-:W-:-:S12]  /*1770*/  @P1 BRA `(.L_x_20) ;  /* 0x0000000000081947 */ /* 0x002fd80003800000 */
[----:B------:R-:W1:Y:S02]  /*1780*/  SYNCS.PHASECHK.TRANS64.TRYWAIT P1, [R3+URZ], R0 ;  /* 0x00000000030075a7 */ /* 0x000e64000802017f */
[----:B-1----:R-:W-:Y:S05]  /*1790*/  @!P1 BRA `(.L_x_21) ;  /* 0x0000006400f09947 */ /* 0x002fea0003800000 */
.L_x_20:
[----:B------:R-:W-:Y:S05]  /*17a0*/  WARPSYNC.ALL ;  /* 0x0000000000007948 */ /* 0x000fea0003800000 */
[----:B------:R-:W-:Y:S01]  /*17b0*/  R2UR UR4, R6 ;  /* 0x00000000060472ca */ /* 0x000fe200000e0000 */
[----:B------:R-:W-:Y:S01]  /*17c0*/  ULEA UR5, UR41, UR45, 0xa ;  /* 0x0000002d29057291 */ /* 0x000fe2000f8e503f */
[----:B------:R-:W-:Y:S01]  /*17d0*/  WARPGROUP.ARRIVE ;  /* 0x00000000000079c5 */ /* 0x000fe20000000000 */
[----:B------:R-:W-:Y:S01]  /*17e0*/  UMOV UR9, 0x40000040 ;  /* 0x4000004000097882 */ /* 0x000fe20000000000 */
[----:B------:R-:W-:-:S04]  /*17f0*/  UMOV UR11, 0x40000040 ;  /* 0x40000040000b7882 */ /* 0x000fc80000000000 */
[----:B------:R-:W-:-:S05]  /*1800*/  UMOV UR8, UR5 ;  /* 0x0000000500087c82 */ /* 0x000fca0008000000 */
[----:B------:R-:W-:-:S04]  /*1810*/  UIADD3 UR4, UR4, 0x1c180, URZ ;  /* 0x0001c18004047890 */ /* 0x000fc8000fffe03f */
[----:B------:R-:W-:-:S04]  /*1820*/  USHF.R.U32.HI UR4, URZ, 0x4, UR4 ;  /* 0x000000043f047899 */ /* 0x000fc80008011604 */
[----:B------:R-:W-:-:S04]  /*1830*/  ULOP3.LUT UR4, UR4, 0x3fff, URZ, 0xc0, !UPT ;  /* 0x00003fff04047892 */ /* 0x000fc8000f8ec03f */
[----:B------:R-:W-:-:S04]  /*1840*/  ULOP3.LUT UR4, UR4, 0x10000, URZ, 0xfc, !UPT ;  /* 0x0001000004047892 */ /* 0x000fc8000f8efc3f */
[----:B------:R-:W-:-:S07]  /*1850*/  ULEA UR6, UR41, UR4, 0xa ;  /* 0x0000000429067291 */ /* 0x000fce000f8e503f */
[----:B------:R-:W-:Y:S02]  /*1860*/  UMOV UR10, UR6 ;  /* 0x00000006000a7c82 */ /* 0x000fe40008000000 */
[----:B------:R-:W-:Y:S01]  /*1870*/  HGMMA.64x128x16.F32 R24, gdesc[UR8], RZ, !UPT, gsb0 ;  /* 0x01e00000081879f0 */ /* 0x000fe2000c0008ff */
[----:B------:R-:W-:Y:S02]  /*1880*/  UIADD3 UR8, UR5, 0x2, URZ ;  /* 0x0000000205087890 */ /* 0x000fe4000fffe03f */
[----:B------:R-:W-:Y:S01]  /*1890*/  UIADD3 UR10, UR6, 0x2, URZ ;  /* 0x00000002060a7890 */ /* 0x000fe2000fffe03f */
[----:B------:R-:W-:Y:S01]  /*18a0*/  UMOV UR9, 0x40000040 ;  /* 0x4000004000097882 */ /* 0x000fe20000000000 */
[----:B------:R-:W-:Y:S01]  /*18b0*/  UMOV UR11, 0x40000040 ;  /* 0x40000040000b7882 */ /* 0x000fe20000000000 */
[----:B------:R-:W-:Y:S02]  /*18c0*/  WARPGROUP.DEPBAR.LE gsb0, 0x0 ;  /* 0x00008000000079c5 */ /* 0x000fe40000010000 */
[----:B------:R-:W-:-:S06]  /*18d0*/  WARPGROUP.ARRIVE ;  /* 0x00000000000079c5 */ /* 0x000fcc0000000000 */
[----:B------:R-:W-:Y:S01]  /*18e0*/  HGMMA.64x128x16.F32 R24, gdesc[UR8], R24, gsb0 ;  /* 0x01e00000081879f0 */ /* 0x000fe20008000818 */
        /* <DEDUP_REMOVED lines=13> */
[----:B------:R-:W-:Y:S03]  /*19c0*/  HGMMA.64x128x16.F32 R24, gdesc[UR8], R24, gsb0 ;  /* 0x01e00000081879f0 */ /* 0x000fe60008000818 */
[----:B------:R-:W-:Y:S02]  /*19d0*/  WARPGROUP.DEPBAR.LE gsb0, 0x0 ;  /* 0x00008000000079c5 */ /* 0x000fe40000010000 */
[----:B------:R-:W-:Y:S05]  /*19e0*/  @!P2 BRA `(.L_x_22) ;  /* 0x000000040028a947 */ /* 0x000fea0003800000 */
[----:B------:R-:W-:Y:S01]  /*19f0*/  UIADD3 UR5, UR41, 0x1, URZ ;  /* 0x0000000129057890 */ /* 0x000fe2000fffe03f */
[----:B01----:R-:W-:Y:S02]  /*1a00*/  IMAD.U32 R0, RZ, RZ, UR44 ;  /* 0x0000002cff007e24 */ /* 0x003fe4000f8e00ff */
[----:B------:R-:W-:Y:S01]  /*1a10*/  IMAD.U32 R3, RZ, RZ, UR41 ;  /* 0x00000029ff037e24 */ /* 0x000fe2000f8e00ff */
[----:B------:R-:W-:-:S04]  /*1a20*/  UISETP.NE.AND UP0, UPT, UR5, 0x7, UPT ;  /* 0x000000070500788c */ /* 0x000fc8000bf05270 */
[----:B------:R-:W-:Y:S02]  /*1a30*/  USEL UR6, URZ, 0x1, UP0 ;  /* 0x000000013f067887 */ /* 0x000fe40008000000 */
[----:B------:R-:W-:Y:S02]  /*1a40*/  USEL UR5, UR5, URZ, UP0 ;  /* 0x0000003f05057287 */ /* 0x000fe40008000000 */
[----:B------:R-:W-:-:S06]  /*1a50*/  ULOP3.LUT UR6, UR40, UR6, URZ, 0x3c, !UPT ;  /* 0x0000000628067292 */ /* 0x000fcc000f8e3c3f */
[----:B------:R-:W-:-:S07]  /*1a60*/  IMAD.U32 R7, RZ, RZ, UR6 ;  /* 0x00000006ff077e24 */ /* 0x000fce000f8e00ff */
.L_x_29:
[----:B------:R-:W-:Y:S05]  /*1a70*/  @!P0 BRA `(.L_x_23) ;  /* 0x0000000000048947 */ /* 0x000fea0003800000 */
[----:B------:R-:W-:Y:S01]  /*1a80*/  BPT.TRAP 0x1 ;  /* 0x000000040000795c */ /* 0x000fe20000300000 */
.L_x_23:
[----:B------:R-:W0:Y:S01]  /*1a90*/  S2UR UR7, SR_CgaCtaId ;  /* 0x00000000000779c3 */ /* 0x000e220000008800 */
[----:B------:R-:W-:Y:S01]  /*1aa0*/  UMOV UR6, 0x400 ;  /* 0x0000040000067882 */ /* 0x000fe20000000000 */
[----:B------:R-:W-:Y:S01]  /*1ab0*/  IMAD.U32 R5, RZ, RZ, UR5 ;  /* 0x00000005ff057e24 */ /* 0x000fe2000f8e00ff */
[----:B------:R-:W-:Y:S01]  /*1ac0*/  SHF.L.U32 R4, R7, 0x1f, RZ ;  /* 0x0000001f07047819 */ /* 0x000fe200000006ff */
[----:B0-----:R-:W-:-:S06]  /*1ad0*/  ULEA UR6, UR7, UR6, 0x18 ;  /* 0x0000000607067291 */ /* 0x001fcc000f8ec03f */
[----:B------:R-:W-:-:S04]  /*1ae0*/  IMAD.U32 R6, RZ, RZ, UR6 ;  /* 0x00000006ff067e24 */ /* 0x000fc8000f8e00ff */
[----:B------:R-:W-:-:S04]  /*1af0*/  IMAD R5, R5, 0x8, R6 ;  /* 0x0000000805057824 */ /* 0x000fc800078e0206 */
[----:B------:R0:W1:Y:S01]  /*1b00*/  SYNCS.PHASECHK.TRANS64.TRYWAIT P1, [R5+URZ], R4 ;  /* 0x00000004050075a7 */ /* 0x000062000802017f */
[----:B------:R-:W-:Y:S05]  /*1b10*/  @!P0 BRA `(.L_x_24) ;  /* 0x0000000000048947 */ /* 0x000fea0003800000 */
[----:B------:R-:W-:Y:S01]  /*1b20*/  BPT.TRAP 0x1 ;  /* 0x000000040000795c */ /* 0x000fe20000300000 */
.L_x_24:
[----:B-1----:R-:W-:Y:S05]  /*1b30*/  @P1 BRA `(.L_x_25) ;  /* 0x0000000000081947 */ /* 0x002fea0003800000 */
[----:B------:R-:W1:Y:S02]  /*1b40*/  SYNCS.PHASECHK.TRANS64.TRYWAIT P1, [R5+URZ], R4 ;  /* 0x00000004050075a7 */ /* 0x000e64000802017f */
[----:B-1----:R-:W-:Y:S05]  /*1b50*/  @!P1 BRA `(.L_x_26) ;  /* 0x0000006400149947 */ /* 0x002fea0003800000 */
.L_x_25:
[----:B------:R-:W-:Y:S01]  /*1b60*/  ULEA UR6, UR5, UR45, 0xa ;  /* 0x0000002d05067291 */ /* 0x000fe2000f8e503f */
[----:B------:R-:W-:Y:S01]  /*1b70*/  WARPGROUP.ARRIVE ;  /* 0x00000000000079c5 */ /* 0x000fe20000000000 */
[----:B------:R-:W-:Y:S01]  /*1b80*/  ULEA UR7, UR5, UR4, 0xa ;  /* 0x0000000405077291 */ /* 0x000fe2000f8e503f */
[----:B------:R-:W-:Y:S01]  /*1b90*/  UMOV UR9, 0x40000040 ;  /* 0x4000004000097882 */ /* 0x000fe20000000000 */
[----:B------:R-:W-:-:S03]  /*1ba0*/  UMOV UR11, 0x40000040 ;  /* 0x40000040000b7882 */ /* 0x000fc60000000000 */
[----:B------:R-:W-:Y:S02]  /*1bb0*/  UMOV UR8, UR6 ;  /* 0x0000000600087c82 */ /* 0x000fe40008000000 */
[----:B------:R-:W-:Y:S02]  /*1bc0*/  UMOV UR10, UR7 ;  /* 0x00000007000a7c82 */ /* 0x000fe40008000000 */
[----:B------:R-:W-:Y:S01]  /*1bd0*/  HGMMA.64x128x16.F32 R24, gdesc[UR8], R24, gsb0 ;  /* 0x01e00000081879f0 */ /* 0x000fe20008000818 */
[----:B------:R-:W-:Y:S02]  /*1be0*/  UIADD3 UR8, UR6, 0x2, URZ ;  /* 0x0000000206087890 */ /* 0x000fe4000fffe03f */
[----:B------:R-:W-:Y:S01]  /*1bf0*/  UIADD3 UR10, UR7, 0x2, URZ ;  /* 0x00000002070a7890 */ /* 0x000fe2000fffe03f */
[----:B------:R-:W-:Y:S01]  /*1c00*/  UMOV UR9, 0x40000040 ;  /* 0x4000004000097882 */ /* 0x000fe20000000000 */
[----:B------:R-:W-:Y:S01]  /*1c10*/  UMOV UR11, 0x40000040 ;  /* 0x40000040000b7882 */ /* 0x000fe20000000000 */
[----:B------:R-:W-:-:S02]  /*1c20*/  WARPGROUP.DEPBAR.LE gsb0, 0x0 ;  /* 0x00008000000079c5 */ /* 0x000fc40000010000 */
        /* <DEDUP_REMOVED lines=18> */
[----:B------:R-:W-:Y:S01]  /*1d50*/  BPT.TRAP 0x1 ;  /* 0x000000040000795c */ /* 0x000fe20000300000 */
.L_x_27:
[----:B------:R-:W-:-:S13]  /*1d60*/  ISETP.NE.AND P1, PT, R102, RZ, PT ;  /* 0x000000ff6600720c */ /* 0x000fda0003f25270 */
[----:B01----:R-:W-:-:S04]  /*1d70*/  @P1 IMAD R4, R3, 0x8, R6 ;  /* 0x0000000803041824 */ /* 0x003fc800078e0206 */
[----:B------:R-:W-:-:S05]  /*1d80*/  @P1 VIADD R4, R4, 0x38 ;  /* 0x0000003804041836 */ /* 0x000fca0000000000 */
[----:B------:R-:W-:-:S04]  /*1d90*/  @P1 PRMT R4, R19, 0x654, R4 ;  /* 0x0000065413041816 */ /* 0x000fc80000000004 */
[----:B------:R0:W-:Y:S01]  /*1da0*/  @P1 SYNCS.ARRIVE.TRANS64.RED.A1T0 RZ, [R4+URZ], RZ ;  /* 0x000000ff04ff19a7 */ /* 0x0001e2000810043f */
[----:B------:R-:W-:-:S13]  /*1db0*/  ISETP.GT.U32.AND P1, PT, R18, 0x1, PT ;  /* 0x000000011200780c */ /* 0x000fda0003f24070 */
[----:B0-----:R-:W-:Y:S05]  /*1dc0*/  @P1 BRA `(.L_x_28) ;  /* 0x0000000000041947 */ /* 0x001fea0003800000 */
[----:B------:R-:W-:Y:S01]  /*1dd0*/  BPT.TRAP 0x1 ;  /* 0x000000040000795c */ /* 0x000fe20000300000 */
.L_x_28:
[----:B------:R-:W-:Y:S01]  /*1de0*/  UIADD3 UR5, UR5, 0x1, URZ ;  /* 0x0000000105057890 */ /* 0x000fe2000fffe03f */
[C---:B------:R-:W-:Y:S01]  /*1df0*/  ISETP.GT.AND P2, PT, R0.reuse, 0x1, PT ;  /* 0x000000010000780c */ /* 0x040fe20003f44270 */
[----:B------:R-:W-:Y:S02]  /*1e00*/  VIADD R3, R3, 0x1 ;  /* 0x0000000103037836 */ /* 0x000fe40000000000 */
[----:B------:R-:W-:Y:S01]  /*1e10*/  UISETP.NE.AND UP0, UPT, UR5, 0x7, UPT ;  /* 0x000000070500788c */ /* 0x000fe2000bf05270 */
[----:B------:R-:W-:Y:S02]  /*1e20*/  VIADD R0, R0, 0xffffffff ;  /* 0xffffffff00007836 */ /* 0x000fe40000000000 */
[C---:B------:R-:W-:Y:S01]  /*1e30*/  ISETP.NE.AND P1, PT, R3.reuse, 0x7, PT ;  /* 0x000000070300780c */ /* 0x040fe20003f25270 */
[----:B------:R-:W-:Y:S02]  /*1e40*/  USEL UR6, URZ, 0x1, UP0 ;  /* 0x000000013f067887 */ /* 0x000fe40008000000 */
[----:B------:R-:W-:Y:S01]  /*1e50*/  USEL UR5, UR5, URZ, UP0 ;  /* 0x0000003f05057287 */ /* 0x000fe20008000000 */
[----:B------:R-:W-:-:S03]  /*1e60*/  SEL R3, R3, RZ, P1 ;  /* 0x000000ff03037207 */ /* 0x000fc60000800000 */
[----:B------:R-:W-:Y:S01]  /*1e70*/  LOP3.LUT R7, R7, UR6, RZ, 0x3c, !PT ;  /* 0x0000000607077c12 */ /* 0x000fe2000f8e3cff */
[----:B------:R-:W-:Y:S07]  /*1e80*/  @P2 BRA `(.L_x_29) ;  /* 0xfffffff800f82947 */ /* 0x000fee000383ffff */
.L_x_22:
[----:B01----:R-:W0:Y:S02]  /*1e90*/  LDC R0, c[0x0][0x28c] ;  /* 0x0000a300ff007b82 */ /* 0x003e240000000800 */
[----:B0-----:R-:W-:-:S13]  /*1ea0*/  ISETP.GE.AND P1, PT, R0, 0x1, PT ;  /* 0x000000010000780c */ /* 0x001fda0003f26270 */
[----:B------:R-:W-:Y:S05]  /*1eb0*/  @!P1 BRA `(.L_x_30) ;  /* 0x0000000000509947 */ /* 0x000fea0003800000 */
[----:B------:R-:W-:Y:S05]  /*1ec0*/  @!P0 BRA `(.L_x_31) ;  /* 0x0000000000048947 */ /* 0x000fea0003800000 */
[----:B------:R-:W-:Y:S01]  /*1ed0*/  BPT.TRAP 0x1 ;  /* 0x000000040000795c */ /* 0x000fe20000300000 */
.L_x_31:
[----:B------:R-:W-:Y:S01]  /*1ee0*/  ISETP.NE.AND P1, PT, R102, RZ, PT ;  /* 0x000000ff6600720c */ /* 0x000fe20003f25270 */
[----:B------:R-:W-:Y:S01]  /*1ef0*/  BSSY B0, `(.L_x_32) ;  /* 0x000000e000007945 */ /* 0x000fe20003800000 */
[----:B------:R-:W-:-:S11]  /*1f00*/  ISETP.GT.U32.AND P0, PT, R18, 0x1, PT ;  /* 0x000000011200780c */ /* 0x000fd60003f04070 */
[----:B------:R-:W-:Y:S05]  /*1f10*/  @!P1 BRA `(.L_x_33) ;  /* 0x00000000002c9947 */ /* 0x000fea0003800000 */
[----:B------:R-:W-:-:S04]  /*1f20*/  UIADD3 UR6, UR44, UR41, URZ ;  /* 0x000000292c067290 */ /* 0x000fc8000fffe03f */
[----:B------:R-:W-:-:S04]  /*1f30*/  UIMAD.WIDE.U32 UR4, UR6, 0x24924925, URZ ;  /* 0x24924925060478a5 */ /* 0x000fc8000f8e003f */
[----:B------:R-:W-:-:S04]  /*1f40*/  UIADD3 UR4, UR6, -UR5, URZ ;  /* 0x8000000506047290 */ /* 0x000fc8000fffe03f */
[----:B------:R-:W-:-:S04]  /*1f50*/  ULEA.HI UR4, UR4, UR5, URZ, 0x1f ;  /* 0x0000000504047291 */ /* 0x000fc8000f8ff83f */
[----:B------:R-:W-:-:S04]  /*1f60*/  USHF.R.U32.HI UR4, URZ, 0x2, UR4 ;  /* 0x000000023f047899 */ /* 0x000fc80008011604 */
[----:B------:R-:W-:-:S06]  /*1f70*/  UIMAD UR4, UR4, -0x7, UR6 ;  /* 0xfffffff9040478a4 */ /* 0x000fcc000f8e0206 */
[----:B------:R-:W-:-:S04]  /*1f80*/  IMAD.U32 R3, RZ, RZ, UR4 ;  /* 0x00000004ff037e24 */ /* 0x000fc8000f8e00ff */
[----:B------:R-:W-:-:S04]  /*1f90*/  IMAD R0, R3, 0x8, R6 ;  /* 0x0000000803007824 */ /* 0x000fc800078e0206 */
[----:B------:R-:W-:-:S05]  /*1fa0*/  VIADD R0, R0, 0x38 ;  /* 0x0000003800007836 */ /* 0x000fca0000000000 */
[----:B------:R-:W-:-:S04]  /*1fb0*/  PRMT R0, R19, 0x654, R0 ;  /* 0x0000065413007816 */ /* 0x000fc80000000000 */
[----:B------:R0:W-:Y:S03]  /*1fc0*/  SYNCS.ARRIVE.TRANS64.RED.A1T0 RZ, [R0+URZ], RZ ;  /* 0x000000ff00ff79a7 */ /* 0x0001e6000810043f */
.L_x_33:
[----:B------:R-:W-:Y:S05]  /*1fd0*/  BSYNC B0 ;  /* 0x0000000000007941 */ /* 0x000fea0003800000 */
.L_x_32:
[----:B------:R-:W-:Y:S05]  /*1fe0*/  @P0 BRA `(.L_x_30) ;  /* 0x0000000000040947 */ /* 0x000fea0003800000 */
[----:B------:R-:W-:Y:S01]  /*1ff0*/  BPT.TRAP 0x1 ;  /* 0x000000040000795c */ /* 0x000fe20000300000 */
.L_x_30:
[----:B------:R-:W-:Y:S01]  /*2000*/  UISETP.GE.U32.AND UP1, UPT, UR43, 0x7, UPT ;  /* 0x000000072b00788c */ /* 0x000fe2000bf26070 */
[----:B------:R-:W-:Y:S01]  /*2010*/  IMAD.SHL.U32 R3, R100, 0x80, RZ ;  /* 0x0000008064037824 */ /* 0x000fe200078e00ff */
[----:B------:R-:W-:Y:S01]  /*2020*/  UIADD3 UR41, UR43, UR41, URZ ;  /* 0x000000292b297290 */ /* 0x000fe2000fffe03f */
[----:B------:R-:W-:Y:S01]  /*2030*/  SHF.R.S32.HI R13, RZ, 0x1f, R99 ;  /* 0x0000001fff0d7819 */ /* 0x000fe20000011463 */
[----:B------:R-:W-:Y:S01]  /*2040*/  ULDC UR10, c[0x0][0x288] ;  /* 0x0000a200000a7ab9 */ /* 0x000fe20000000800 */
[----:B------:R-:W-:Y:S01]  /*2050*/  IMAD.SHL.U32 R7, R101, 0x80, RZ ;  /* 0x0000008065077824 */ /* 0x000fe200078e00ff */
[C---:B------:R-:W-:Y:S01]  /*2060*/  LOP3.LUT R8, R3.reuse, 0x6, R94, 0xf8, !PT ;  /* 0x0000000603087812 */ /* 0x040fe200078ef85e */
[----:B------:R-:W-:Y:S01]  /*2070*/  UISETP.GT.U32.AND UP0, UPT, UR41, 0x6, UPT ;  /* 0x000000062900788c */ /* 0x000fe2000bf04070 */
[----:B------:R-:W-:Y:S01]  /*2080*/  ISETP.GE.AND P0, PT, R3, UR10, PT ;  /* 0x0000000a03007c0c */ /* 0x000fe2000bf06270 */
[----:B------:R-:W-:Y:S01]  /*2090*/  ULDC.64 UR6, c[0x0][0x5d0] ;  /* 0x0001740000067ab9 */ /* 0x000fe20000000a00 */
[----:B------:R-:W-:Y:S01]  /*20a0*/  ULDC UR11, c[0x0][0x284] ;  /* 0x0000a100000b7ab9 */ /* 0x000fe20000000800 */
[----:B------:R-:W-:Y:S01]  /*20b0*/  @UP1 UIMAD.WIDE.U32 UR4, UR41, 0x24924925, URZ ;  /* 0x24924925290418a5 */ /* 0x000fe2000f8e003f */
[----:B------:R-:W-:Y:S01]  /*20c0*/  SHF.R.S32.HI R9, RZ, 0x1f, R8 ;  /* 0x0000001fff097819 */ /* 0x000fe20000011408 */
[----:B0-----:R-:W-:Y:S01]  /*20d0*/  IMAD R0, R13, UR6, RZ ;  /* 0x000000060d007c24 */ /* 0x001fe2000f8e02ff */
[----:B------:R-:W-:Y:S01]  /*20e0*/  UISETP.LT.U32.AND UP0, UPT, UR43, 0x7, UP0 ;  /* 0x000000072b00788c */ /* 0x000fe20008701070 */
[----:B------:R-:W-:Y:S01]  /*20f0*/  ISETP.GE.OR P0, PT, R7, UR11, P0 ;  /* 0x0000000b07007c0c */ /* 0x000fe20008706670 */
[----:B------:R-:W-:Y:S01]  /*2100*/  @UP1 UIADD3 UR4, UR41, -UR5, URZ ;  /* 0x8000000529041290 */ /* 0x000fe2000fffe03f */
[C---:B------:R-:W-:Y:S01]  /*2110*/  IMAD R11, R99.reuse, UR7, R0 ;  /* 0x00000007630b7c24 */ /* 0x040fe2000f8e0200 */
[----:B------:R-:W-:Y:S01]  /*2120*/  ULDC.64 UR8, c[0x0][0x5c8] ;  /* 0x0001720000087ab9 */ /* 0x000fe20000000a00 */
[----:B------:R-:W-:Y:S01]  /*2130*/  IMAD.WIDE.U32 R4, R99, UR6, R8 ;  /* 0x0000000663047c25 */ /* 0x000fe2000f8e0008 */
[----:B------:R-:W-:-:S02]  /*2140*/  USEL UR6, URZ, 0x1, !UP0 ;  /* 0x000000013f067887 */ /* 0x000fc4000c000000 */
[----:B------:R-:W-:Y:S01]  /*2150*/  @UP1 ULEA.HI UR4, UR4, UR5, URZ, 0x1f ;  /* 0x0000000504041291 */ /* 0x000fe2000f8ff83f */
[----:B------:R-:W-:Y:S01]  /*2160*/  IMAD.WIDE R100, R101, 0x80, R22 ;  /* 0x0000008065647825 */ /* 0x000fe200078e0216 */
[----:B------:R-:W-:Y:S02]  /*2170*/  ULOP3.LUT UR40, UR40, UR6, URZ, 0x3c, !UPT ;  /* 0x0000000628287292 */ /* 0x000fe4000f8e3c3f */
[----:B------:R-:W-:Y:S01]  /*2180*/  @UP1 USHF.R.U32.HI UR4, URZ, 0x2, UR4 ;  /* 0x000000023f041899 */ /* 0x000fe20008011604 */
[----:B------:R-:W-:Y:S02]  /*2190*/  IMAD.IADD R5, R5, 0x1, R11 ;  /* 0x0000000105057824 */ /* 0x000fe400078e020b */
[----:B------:R-:W-:Y:S01]  /*21a0*/  IMAD R11, R101, UR8, RZ ;  /* 0x00000008650b7c24 */ /* 0x000fe2000f8e02ff */
[----:B------:R-:W-:Y:S01]  /*21b0*/  @UP1 ULOP3.LUT UR40, UR40, 0x1, UR4, 0x78, !UPT ;  /* 0x0000000128281892 */ /* 0x000fe2000f8e7804 */
[----:B------:R-:W-:-:S04]  /*21c0*/  IMAD.WIDE.U32 R104, R100, UR8, R4 ;  /* 0x0000000864687c25 */ /* 0x000fc8000f8e0004 */
[----:B------:R-:W-:Y:S02]  /*21d0*/  IMAD R11, R100, UR9, R11 ;  /* 0x00000009640b7c24 */ /* 0x000fe4000f8e020b */
[----:B------:R-:W-:Y:S01]  /*21e0*/  IMAD.MOV.U32 R0, RZ, RZ, -0x1 ;  /* 0xffffffffff007424 */ /* 0x000fe200078e00ff */
[----:B------:R-:W-:Y:S06]  /*21f0*/  @P0 BRA `(.L_x_34) ;  /* 0x0000004000040947 */ /* 0x000fec0003800000 */
[----:B-----5:R-:W-:Y:S01]  /*2200*/  FSETP.NEU.AND P1, PT, R89, RZ, PT ;  /* 0x000000ff5900720b */ /* 0x020fe20003f2d000 */
[----:B------:R-:W-:Y:S01]  /*2210*/  IMAD.IADD R4, R93, 0x1, -R3 ;  /* 0x000000015d047824 */ /* 0x000fe200078e0a03 */
[----:B------:R-:W-:Y:S01]  /*2220*/  BSSY B0, `(.L_x_34) ;  /* 0x00003fe000007945 */ /* 0x000fe20003800000 */
[----:B------:R-:W-:Y:S02]  /*2230*/  IMAD.IADD R3, R98, 0x1, -R7 ;  /* 0x0000000162037824 */ /* 0x000fe400078e0a07 */
[----:B------:R-:W-:Y:S01]  /*2240*/  IMAD.IADD R115, R105, 0x1, R11 ;  /* 0x0000000169737824 */ /* 0x000fe200078e020b */
[----:B------:R-:W-:-:S04]  /*2250*/  ISETP.GT.AND P0, PT, R4, RZ, PT ;  /* 0x000000ff0400720c */ /* 0x000fc80003f04270 */
[----:B------:R-:W-:-:S03]  /*2260*/  ISETP.GT.AND P3, PT, R3, RZ, P0 ;  /* 0x000000ff0300720c */ /* 0x000fc60000764270 */
[----:B------:R-:W-:Y:S10]  /*2270*/  @!P1 BRA `(.L_x_35) ;  /* 0x0000002c00289947 */ /* 0x000ff40003800000 */
[----:B------:R-:W0:Y:S01]  /*2280*/  LDC.64 R108, c[0x0][0x5b8] ;  /* 0x00016e00ff6c7b82 */ /* 0x000e220000000a00 */
[----:B------:R-:W-:-:S07]  /*2290*/  ULDC.64 UR4, c[0x0][0x5c0] ;  /* 0x0001700000047ab9 */ /* 0x000fce0000000a00 */
[----:B------:R-:W1:Y:S08]  /*22a0*/  LDC.64 R110, c[0x0][0x5b0] ;  /* 0x00016c00ff6e7b82 */ /* 0x000e700000000a00 */
[----:B------:R-:W2:Y:S01]  /*22b0*/  LDC.64 R112, c[0x0][0x5a8] ;  /* 0x00016a00ff707b82 */ /* 0x000ea20000000a00 */
[-C--:B0-----:R-:W-:Y:S02]  /*22c0*/  IMAD R6, R13, R108.reuse, RZ ;  /* 0x0000006c0d067224 */ /* 0x081fe400078e02ff */
[----:B------:R-:W-:-:S04]  /*22d0*/  IMAD.WIDE.U32 R106, R99, R108, R8 ;  /* 0x0000006c636a7225 */ /* 0x000fc800078e0008 */
[----:B------:R-:W-:Y:S02]  /*22e0*/  IMAD R105, R99, R109, R6 ;  /* 0x0000006d63697224 */ /* 0x000fe400078e0206 */
[-C--:B-1----:R-:W-:Y:S02]  /*22f0*/  IMAD R5, R101, R110.reuse, RZ ;  /* 0x0000006e65057224 */ /* 0x082fe400078e02ff */
[----:B------:R-:W-:Y:S02]  /*2300*/  IMAD.IADD R13, R107, 0x1, R105 ;  /* 0x000000016b0d7824 */ /* 0x000fe400078e0269 */
[----:B------:R-:W-:Y:S02]  /*2310*/  IMAD.MOV.U32 R12, RZ, RZ, R106 ;  /* 0x000000ffff0c7224 */ /* 0x000fe400078e006a */
[C---:B------:R-:W-:Y:S02]  /*2320*/  IMAD R109, R100.reuse, R111, R5 ;  /* 0x0000006f646d7224 */ /* 0x040fe400078e0205 */
[----:B------:R-:W-:-:S04]  /*2330*/  IMAD.WIDE.U32 R6, R100, R110, R12 ;  /* 0x0000006e64067225 */ /* 0x000fc800078e000c */
[----:B------:R-:W-:Y:S01]  /*2340*/  IMAD.IADD R5, R7, 0x1, R109 ;  /* 0x0000000107057824 */ /* 0x000fe200078e026d */
[----:B--2---:R-:W-:-:S04]  /*2350*/  LEA R14, P1, R6, R112, 0x1 ;  /* 0x00000070060e7211 */ /* 0x004fc800078208ff */
[----:B------:R-:W-:-:S05]  /*2360*/  LEA.HI.X R15, R6, R113, R5, 0x1, P1 ;  /* 0x00000071060f7211 */ /* 0x000fca00008f0c05 */
[----:B------:R0:W2:Y:S01]  /*2370*/  @P3 LDG.E.LTC128B.U16 R5, desc[UR38][R14.64] ;  /* 0x000000260e053981 */ /* 0x0000a2000c1e1520 */
[----:B------:R-:W-:Y:S01]  /*2380*/  IMAD.WIDE.U32 R6, R100, R110, R8 ;  /* 0x0000006e64067225 */ /* 0x000fe200078e0008 */
[----:B------:R-:W-:Y:S03]  /*2390*/  BSSY B1, `(.L_x_36) ;  /* 0x0000013000017945 */ /* 0x000fe60003800000 */
[----:B------:R-:W-:Y:S02]  /*23a0*/  IMAD.IADD R7, R109, 0x1, R7 ;  /* 0x000000016d077824 */ /* 0x000fe400078e0207 */
[----:B------:R-:W-:Y:S01]  /*23b0*/  IMAD.WIDE.U32 R20, R99, R108, R6 ;  /* 0x0000006c63147225 */ /* 0x000fe200078e0006 */
[----:B0-----:R-:W-:-:S03]  /*23c0*/  SHF.L.U64.HI R15, R110, 0x3, R111 ;  /* 0x000000036e0f7819 */ /* 0x001fc6000001026f */
[----:B------:R-:W-:Y:S01]  /*23d0*/  IMAD.IADD R7, R105, 0x1, R21 ;  /* 0x0000000169077824 */ /* 0x000fe200078e0215 */
[----:B------:R-:W-:Y:S01]  /*23e0*/  LEA R6, P4, R20, R112, 0x1 ;  /* 0x0000007014067211 */ /* 0x000fe200078808ff */
[----:B------:R-:W-:-:S03]  /*23f0*/  IMAD.SHL.U32 R14, R110, 0x8, RZ ;  /* 0x000000086e0e7824 */ /* 0x000fc600078e00ff */
[----:B------:R-:W-:Y:S01]  /*2400*/  LEA.HI.X R7, R20, R113, R7, 0x1, P4 ;  /* 0x0000007114077211 */ /* 0x000fe200020f0c07 */
[----:B--2---:R-:W-:-:S05]  /*2410*/  HADD2.F32 R10, -RZ, R5.H0_H0 ;  /* 0x20000005ff0a7230 */ /* 0x004fca0000004100 */
[----:B------:R-:W-:Y:S01]  /*2420*/  FMUL R11, R10, R89 ;  /* 0x000000590a0b7220 */ /* 0x000fe20000400000 */
[----:B------:R-:W-:-:S03]  /*2430*/  LEA R10, P1, R104, UR4, 0x1 ;  /* 0x00000004680a7c11 */ /* 0x000fc6000f8208ff */
[----:B------:R-:W-:Y:S01]  /*2440*/  FFMA R24, R24, R88, R11 ;  /* 0x0000005818187223 */ /* 0x000fe2000000000b */
[----:B------:R-:W-:Y:S02]  /*2450*/  LEA.HI.X R11, R104, UR5, R115, 0x1, P1 ;  /* 0x00000005680b7c11 */ /* 0x000fe400088f0c73 */
[----:B------:R-:W-:Y:S02]  /*2460*/  ISETP.GT.AND P1, PT, R4, 0x1, PT ;  /* 0x000000010400780c */ /* 0x000fe40003f24270 */
[----:B------:R-:W-:Y:S02]  /*2470*/  F2FP.F16.F32.PACK_AB R24, RZ, R24 ;  /* 0x00000018ff18723e */ /* 0x000fe400000000ff */
[----:B------:R-:W-:-:S03]  /*2480*/  ISETP.GT.AND P2, PT, R3, RZ, P1 ;  /* 0x000000ff0300720c */ /* 0x000fc60000f44270 */
[----:B------:R0:W-:Y:S10]  /*2490*/  @P3 STG.E.U16 desc[UR38][R10.64], R24 ;  /* 0x000000180a003986 */ /* 0x0001f4000c101526 */
[----:B------:R-:W-:Y:S05]  /*24a0*/  @!P2 BRA `(.L_x_37) ;  /* 0x000000000004a947 */ /* 0x000fea0003800000 */
[----:B------:R1:W5:Y:S02]  /*24b0*/  LDG.E.LTC128B.U16 R5, desc[UR38][R6.64+0x2] ;  /* 0x0000022606057981 */ /* 0x000364000c1e1520 */
.L_x_37:
[----:B------:R-:W-:Y:S05]  /*24c0*/  BSYNC B1 ;  /* 0x0000000000017941 */ /* 0x000fea0003800000 */
.L_x_36:
[----:B-----5:R-:W-:Y:S01]  /*24d0*/  HADD2.F32 R12, -RZ, R5.H0_H0 ;  /* 0x20000005ff0c7230 */ /* 0x020fe20000004100 */
[----:B------:R-:W-:Y:S01]  /*24e0*/  ISETP.GT.AND P0, PT, R3, 0x8, P0 ;  /* 0x000000080300780c */ /* 0x000fe20000704270 */
[----:B------:R-:W-:Y:S01]  /*24f0*/  IMAD.WIDE.U32 R20, R100, R110, R14 ;  /* 0x0000006e64147225 */ /* 0x000fe200078e000e */
[----:B0-----:R-:W-:-:S03]  /*2500*/  PRMT R24, R5, 0x7610, R24 ;  /* 0x0000761005187816 */ /* 0x001fc60000000018 */
[----:B------:R-:W-:Y:S01]  /*2510*/  FMUL R12, R12, R89 ;  /* 0x000000590c0c7220 */ /* 0x000fe20000400000 */
[----:B------:R-:W-:Y:S01]  /*2520*/  IMAD.IADD R109, R109, 0x1, R21 ;  /* 0x000000016d6d7824 */ /* 0x000fe200078e0215 */
[----:B------:R-:W-:Y:S02]  /*2530*/  IADD3 R106, P3, R106, R20, RZ ;  /* 0x000000146a6a7210 */ /* 0x000fe40007f7e0ff */
[----:B------:R-:W-:-:S03]  /*2540*/  FFMA R12, R25, R88, R12 ;  /* 0x00000058190c7223 */ /* 0x000fc6000000000c */
[----:B------:R-:W-:Y:S01]  /*2550*/  IMAD.X R13, R109, 0x1, R13, P3 ;  /* 0x000000016d0d7824 */ /* 0x000fe200018e060d */
[C---:B------:R-:W-:Y:S02]  /*2560*/  LEA R14, P3, R106.reuse, R112, 0x1 ;  /* 0x000000706a0e7211 */ /* 0x040fe400078608ff */
[----:B------:R-:W-:Y:S02]  /*2570*/  F2FP.F16.F32.PACK_AB R12, RZ, R12 ;  /* 0x0000000cff0c723e */ /* 0x000fe400000000ff */
[----:B------:R-:W-:Y:S02]  /*2580*/  LEA.HI.X R15, R106, R113, R13, 0x1, P3 ;  /* 0x000000716a0f7211 */ /* 0x000fe400018f0c0d */
[----:B------:R-:W-:-:S05]  /*2590*/  PRMT R21, R12, 0x7610, R21 ;  /* 0x000076100c157816 */ /* 0x000fca0000000015 */
[----:B------:R0:W-:Y:S04]  /*25a0*/  @P2 STG.E.U16 desc[UR38][R10.64+0x2], R21 ;  /* 0x000002150a002986 */ /* 0x0001e8000c101526 */
[----:B------:R-:W2:Y:S01]  /*25b0*/  @P0 LDG.E.LTC128B.U16 R24, desc[UR38][R14.64] ;  /* 0x000000260e180981 */ /* 0x000ea2000c1e1520 */
[----:B------:R-:W-:Y:S01]  /*25c0*/  IADD3 R20, P2, R8, R20, RZ ;  /* 0x0000001408147210 */ /* 0x000fe20007f5e0ff */
[----:B------:R-:W-:Y:S01]  /*25d0*/  BSSY B1, `(.L_x_38) ;  /* 0x0000011000017945 */ /* 0x000fe20003800000 */
[C---:B------:R-:W-:Y:S02]  /*25e0*/  SHF.L.U64.HI R13, R90.reuse, 0x1, R91 ;  /* 0x000000015a0d7819 */ /* 0x040fe4000001025b */
[----:B------:R-:W-:Y:S01]  /*25f0*/  ISETP.GT.AND P1, PT, R3, 0x8, P1 ;  /* 0x000000080300780c */ /* 0x000fe20000f24270 */
[----:B0-----:R-:W-:Y:S01]  /*2600*/  IMAD.X R21, R9, 0x1, R109, P2 ;  /* 0x0000000109157824 */ /* 0x001fe200010e066d */
[----:B------:R-:W-:Y:S01]  /*2610*/  LEA R12, P2, R90, R10, 0x1 ;  /* 0x0000000a5a0c7211 */ /* 0x000fe200078408ff */
[----:B------:R-:W-:-:S04]  /*2620*/  IMAD.WIDE.U32 R20, R99, R108, R20 ;  /* 0x0000006c63147225 */ /* 0x000fc800078e0014 */
[----:B------:R-:W-:Y:S02]  /*2630*/  IMAD.X R13, R13, 0x1, R11, P2 ;  /* 0x000000010d0d7824 */ /* 0x000fe400010e060b */
[----:B------:R-:W-:Y:S02]  /*2640*/  IMAD.IADD R9, R105, 0x1, R21 ;  /* 0x0000000169097824 */ /* 0x000fe400078e0215 */
[----:B--2---:R-:W-:-:S05]  /*2650*/  HADD2.F32 R8, -RZ, R24.H0_H0 ;  /* 0x20000018ff087230 */ /* 0x004fca0000004100 */
[----:B------:R-:W-:Y:S01]  /*2660*/  FMUL R5, R8, R89 ;  /* 0x0000005908057220 */ /* 0x000fe20000400000 */
[----:B------:R-:W-:-:S03]  /*2670*/  LEA R8, P3, R20, R112, 0x1 ;  /* 0x0000007014087211 */ /* 0x000fc600078608ff */
[----:B------:R-:W-:Y:S01]  /*2680*/  FFMA R5, R26, R88, R5 ;  /* 0x000000581a057223 */ /* 0x000fe20000000005 */
[----:B------:R-:W-:-:S04]  /*2690*/  LEA.HI.X R9, R20, R113, R9, 0x1, P3 ;  /* 0x0000007114097211 */ /* 0x000fc800018f0c09 */
[----:B------:R-:W-:-:S05]  /*26a0*/  F2FP.F16.F32.PACK_AB R5, RZ, R5 ;  /* 0x00000005ff05723e */ /* 0x000fca00000000ff */
[----:B------:R0:W-:Y:S01]  /*26b0*/  @P0 STG.E.U16 desc[UR38][R12.64], R5 ;  /* 0x000000050c000986 */ /* 0x0001e2000c101526 */
[----:B------:R-:W-:Y:S05]  /*26c0*/  @!P1 BRA `(.L_x_39) ;  /* 0x0000000000049947 */ /* 0x000fea0003800000 */
[----:B------:R2:W5:Y:S02]  /*26d0*/  LDG.E.LTC128B.U16 R24, desc[UR38][R8.64+0x2] ;  /* 0x0000022608187981 */ /* 0x000564000c1e1520 */
.L_x_39:
[----:B------:R-:W-:Y:S05]  /*26e0*/  BSYNC B1 ;  /* 0x0000000000017941 */ /* 0x000fea0003800000 */
.L_x_38:
[----:B-----5:R-:W-:Y:S01]  /*26f0*/  HADD2.F32 R14, -RZ, R24.H0_H0 ;  /* 0x20000018ff0e7230 */ /* 0x020fe20000004100 */
[----:B------:R-:W-:Y:S01]  /*2700*/  ISETP.GT.AND P0, PT, R4, 0x8, PT ;  /* 0x000000080400780c */ /* 0x000fe20003f04270 */
[----:B------:R-:W-:Y:S03]  /*2710*/  BSSY B1, `(.L_x_40) ;  /* 0x0000008000017945 */ /* 0x000fe60003800000 */
[----:B------:R-:W-:Y:S01]  /*2720*/  FMUL R14, R14, R89 ;  /* 0x000000590e0e7220 */ /* 0x000fe20000400000 */
[----:B------:R-:W-:-:S03]  /*2730*/  ISETP.GT.AND P2, PT, R3, RZ, P0 ;  /* 0x000000ff0300720c */ /* 0x000fc60000744270 */
[----:B------:R-:W-:-:S05]  /*2740*/  FFMA R14, R27, R88, R14 ;  /* 0x000000581b0e7223 */ /* 0x000fca000000000e */
[----:B------:R-:W-:-:S05]  /*2750*/  F2FP.F16.F32.PACK_AB R14, RZ, R14 ;  /* 0x0000000eff0e723e */ /* 0x000fca00000000ff */
[----:B------:R3:W-:Y:S01]  /*2760*/  @P1 STG.E.U16 desc[UR38][R12.64+0x2], R14 ;  /* 0x0000020e0c001986 */ /* 0x0007e2000c101526 */
[----:B------:R-:W-:Y:S05]  /*2770*/  @!P2 BRA `(.L_x_41) ;  /* 0x000000000004a947 */ /* 0x000fea0003800000 */
[----:B------:R4:W5:Y:S02]  /*2780*/  LDG.E.LTC128B.U16 R24, desc[UR38][R6.64+0x10] ;  /* 0x0000102606187981 */ /* 0x000964000c1e1520 */
.L_x_41:
[----:B------:R-:W-:Y:S05]  /*2790*/  BSYNC B1 ;  /* 0x0000000000017941 */ /* 0x000fea0003800000 */
.L_x_40:
[----:B---3-5:R-:W-:Y:S01]  /*27a0*/  HADD2.F32 R14, -RZ, R24.H0_H0 ;  /* 0x20000018ff0e7230 */ /* 0x028fe20000004100 */
[----:B------:R-:W-:Y:S01]  /*27b0*/  ISETP.GT.AND P1, PT, R4, 0x9, PT ;  /* 0x000000090400780c */ /* 0x000fe20003f24270 */
[----:B------:R-:W-:Y:S03]  /*27c0*/  BSSY B1, `(.L_x_42) ;  /* 0x0000008000017945 */ /* 0x000fe60003800000 */
[----:B0-----:R-:W-:Y:S01]  /*27d0*/  FMUL R5, R14, R89 ;  /* 0x000000590e057220 */ /* 0x001fe20000400000 */
[----:B------:R-:W-:-:S03]  /*27e0*/  ISETP.GT.AND P3, PT, R3, RZ, P1 ;  /* 0x000000ff0300720c */ /* 0x000fc60000f64270 */
[----:B------:R-:W-:-:S05]  /*27f0*/  FFMA R5, R28, R88, R5 ;  /* 0x000000581c057223 */ /* 0x000fca0000000005 */
[----:B------:R-:W-:-:S05]  /*2800*/  F2FP.F16.F32.PACK_AB R5, RZ, R5 ;  /* 0x00000005ff05723e */ /* 0x000fca00000000ff */
[----:B------:R0:W-:Y:S01]  /*2810*/  @P2 STG.E.U16 desc[UR38][R10.64+0x10], R5 ;  /* 0x000010050a002986 */ /* 0x0001e2000c101526 */
[----:B------:R-:W-:Y:S05]  /*2820*/  @!P3 BRA `(.L_x_43) ;  /* 0x000000000004b947 */ /* 0x000fea0003800000 */
[----:B------:R3:W5:Y:S02]  /*2830*/  LDG.E.LTC128B.U16 R24, desc[UR38][R6.64+0x12] ;  /* 0x0000122606187981 */ /* 0x000764000c1e1520 */
.L_x_43:
[----:B------:R-:W-:Y:S05]  /*2840*/  BSYNC B1 ;  /* 0x0000000000017941 */ /* 0x000fea0003800000 */
.L_x_42:
[----:B-----5:R-:W-:Y:S01]  /*2850*/  HADD2.F32 R14, -RZ, R24.H0_H0 ;  /* 0x20000018ff0e7230 */ /* 0x020fe20000004100 */
[----:B------:R-:W-:Y:S01]  /*2860*/  ISETP.GT.AND P0, PT, R3, 0x8, P0 ;  /* 0x000000080300780c */ /* 0x000fe20000704270 */
[----:B------:R-:W-:Y:S03]  /*2870*/  BSSY B1, `(.L_x_44) ;  /* 0x0000007000017945 */ /* 0x000fe60003800000 */
[----:B------:R-:W-:-:S04]  /*2880*/  FMUL R14, R14, R89 ;  /* 0x000000590e0e7220 */ /* 0x000fc80000400000 */
[----:B------:R-:W-:-:S05]  /*2890*/  FFMA R14, R29, R88, R14 ;  /* 0x000000581d0e7223 */ /* 0x000fca000000000e */
[----:B------:R-:W-:-:S05]  /*28a0*/  F2FP.F16.F32.PACK_AB R14, RZ, R14 ;  /* 0x0000000eff0e723e */ /* 0x000fca00000000ff */
[----:B------:R0:W-:Y:S01]  /*28b0*/  @P3 STG.E.U16 desc[UR38][R10.64+0x12], R14 ;  /* 0x0000120e0a003986 */ /* 0x0001e2000c101526 */
[----:B------:R-:W-:Y:S05]  /*28c0*/  @!P0 BRA `(.L_x_45) ;  /* 0x0000000000048947 */ /* 0x000fea0003800000 */
[----:B------:R0:W5:Y:S02]  /*28d0*/  LDG.E.LTC128B.U16 R24, desc[UR38][R8.64+0x10] ;  /* 0x0000102608187981 */ /* 0x000164000c1e1520 */
.L_x_45:
[----:B------:R-:W-:Y:S05]  /*28e0*/  BSYNC B1 ;  /* 0x0000000000017941 */ /* 0x000fea0003800000 */
.L_x_44:
[----:B0----5:R-:W-:Y:S01]  /*28f0*/  HADD2.F32 R14, -RZ, R24.H0_H0 ;  /* 0x20000018ff0e7230 */ /* 0x021fe20000004100 */
        /* <DEDUP_REMOVED lines=8> */
.L_x_47:
[----:B------:R-:W-:Y:S05]  /*2980*/  BSYNC B1 ;  /* 0x0000000000017941 */ /* 0x000fea0003800000 */
.L_x_46:
        /* <DEDUP_REMOVED lines=10> */
.L_x_49:
[----:B------:R-:W-:Y:S05]  /*2a30*/  BSYNC B1 ;  /* 0x0000000000017941 */ /* 0x000fea0003800000 */
.L_x_48:
[----:B0----5:R-:W-:Y:S01]  /*2a40*/  HADD2.F32 R14, -RZ, R24.H0_H0 ;  /* 0x20000018ff0e7230 */ /* 0x021fe20000004100 */
        /* <DEDUP_REMOVED lines=9> */
.L_x_51:
[----:B------:R-:W-:Y:S05]  /*2ae0*/  BSYNC B1 ;  /* 0x0000000000017941 */ /* 0x000fea0003800000 */
.L_x_50:
        /* <DEDUP_REMOVED lines=9> */
.L_x_53:
[----:B------:R-:W-:Y:S05]  /*2b80*/  BSYNC B1 ;  /* 0x0000000000017941 */ /* 0x000fea0003800000 */
.L_x_52:
        /* <DEDUP_REMOVED lines=9> */
.L_x_55:
[----:B------:R-:W-:Y:S05]  /*2c20*/  BSYNC B1 ;  /* 0x0000000000017941 */ /* 0x000fea0003800000 */
.L_x_54:
        /* <DEDUP_REMOVED lines=10> */
.L_x_57:
[----:B------:R-:W-:Y:S05]  /*2cd0*/  BSYNC B1 ;  /* 0x0000000000017941 */ /* 0x000fea0003800000 */
.L_x_56:
        /* <DEDUP_REMOVED lines=10> */
.L_x_59:
[----:B------:R-:W-:Y:S05]  /*2d80*/  BSYNC B1 ;  /* 0x0000000000017941 */ /* 0x000fea0003800000 */
.L_x_58:
        /* <DEDUP_REMOVED lines=9> */
.L_x_61:
[----:B------:R-:W-:Y:S05]  /*2e20*/  BSYNC B1 ;  /* 0x0000000000017941 */ /* 0x000fea0003800000 */
.L_x_60:
        /* <DEDUP_REMOVED lines=9> */
.L_x_63:
[----:B------:R-:W-:Y:S05]  /*2ec0*/  BSYNC B1 ;  /* 0x0000000000017941 */ /* 0x000fea0003800000 */
.L_x_62:
        /* <DEDUP_REMOVED lines=10> */
.L_x_65:
[----:B------:R-:W-:Y:S05]  /*2f70*/  BSYNC B1 ;  /* 0x0000000000017941 */ /* 0x000fea0003800000 */
.L_x_64:
        /* <DEDUP_REMOVED lines=10> */
.L_x_67:
[----:B------:R-:W-:Y:S05]  /*3020*/  BSYNC B1 ;  /* 0x0000000000017941 */ /* 0x000fea0003800000 */
.L_x_66:
        /* <DEDUP_REMOVED lines=9> */
.L_x_69:
[----:B------:R-:W-:Y:S05]  /*30c0*/  BSYNC B1 ;  /* 0x0000000000017941 */ /* 0x000fea0003800000 */
.L_x_68:
        /* <DEDUP_REMOVED lines=9> */
.L_x_71:
[----:B------:R-:W-:Y:S05]  /*3160*/  BSYNC B1 ;  /* 0x0000000000017941 */ /* 0x000fea0003800000 */
.L_x_70:
        /* <DEDUP_REMOVED lines=10> */
.L_x_73:
[----:B------:R-:W-:Y:S05]  /*3210*/  BSYNC B1 ;  /* 0x0000000000017941 */ /* 0x000fea0003800000 */
.L_x_72:
        /* <DEDUP_REMOVED lines=10> */
.L_x_75:
[----:B------:R-:W-:Y:S05]  /*32c0*/  BSYNC B1 ;  /* 0x0000000000017941 */ /* 0x000fea0003800000 */
.L_x_74:
        /* <DEDUP_REMOVED lines=9> */
.L_x_77:
[----:B------:R-:W-:Y:S05]  /*3360*/  BSYNC B1 ;  /* 0x0000000000017941 */ /* 0x000fea0003800000 */
.L_x_76:
        /* <DEDUP_REMOVED lines=9> */
.L_x_79:
[----:B------:R-:W-:Y:S05]  /*3400*/  BSYNC B1 ;  /* 0x0000000000017941 */ /* 0x000fea0003800000 */
.L_x_78:
        /* <DEDUP_REMOVED lines=10> */
.L_x_81:
[----:B------:R-:W-:Y:S05]  /*34b0*/  BSYNC B1 ;  /* 0x0000000000017941 */ /* 0x000fea0003800000 */
.L_x_80:
        /* <DEDUP_REMOVED lines=10> */
.L_x_83:
[----:B------:R-:W-:Y:S05]  /*3560*/  BSYNC B1 ;  /* 0x0000000000017941 */ /* 0x000fea0003800000 */
.L_x_82:
        /* <DEDUP_REMOVED lines=9> */
.L_x_85:
[----:B------:R-:W-:Y:S05]  /*3600*/  BSYNC B1 ;  /* 0x0000000000017941 */ /* 0x000fea0003800000 */
.L_x_84:
        /* <DEDUP_REMOVED lines=9> */
.L_x_87:
[----:B------:R-:W-:Y:S05]  /*36a0*/  BSYNC B1 ;  /* 0x0000000000017941 */ /* 0x000fea0003800000 */
.L_x_86:
        /* <DEDUP_REMOVED lines=10> */
.L_x_89:
[----:B------:R-:W-:Y:S05]  /*3750*/  BSYNC B1 ;  /* 0x0000000000017941 */ /* 0x000fea0003800000 */
.L_x_88:
        /* <DEDUP_REMOVED lines=10> */
.L_x_91:
[----:B------:R-:W-:Y:S05]  /*3800*/  BSYNC B1 ;  /* 0x0000000000017941 */ /* 0x000fea0003800000 */
.L_x_90:
        /* <DEDUP_REMOVED lines=9> */
.L_x_93:
[----:B------:R-:W-:Y:S05]  /*38a0*/  BSYNC B1 ;  /* 0x0000000000017941 */ /* 0x000fea0003800000 */
.L_x_92:
        /* <DEDUP_REMOVED lines=9> */
.L_x_95:
[----:B------:R-:W-:Y:S05]  /*3940*/  BSYNC B1 ;  /* 0x0000000000017941 */ /* 0x000fea0003800000 */
.L_x_94:
        /* <DEDUP_REMOVED lines=10> */
.L_x_97:
[----:B------:R-:W-:Y:S05]  /*39f0*/  BSYNC B1 ;  /* 0x0000000000017941 */ /* 0x000fea0003800000 */
.L_x_96:
        /* <DEDUP_REMOVED lines=10> */
.L_x_99:
[----:B------:R-:W-:Y:S05]  /*3aa0*/  BSYNC B1 ;  /* 0x0000000000017941 */ /* 0x000fea0003800000 */
.L_x_98:
        /* <DEDUP_REMOVED lines=9> */
.L_x_101:
[----:B------:R-:W-:Y:S05]  /*3b40*/  BSYNC B1 ;  /* 0x0000000000017941 */ /* 0x000fea0003800000 */
.L_x_100:
        /* <DEDUP_REMOVED lines=9> */
.L_x_103:
[----:B------:R-:W-:Y:S05]  /*3be0*/  BSYNC B1 ;  /* 0x0000000000017941 */ /* 0x000fea0003800000 */
.L_x_102:
        /* <DEDUP_REMOVED lines=10> */
.L_x_105:
[----:B------:R-:W-:Y:S05]  /*3c90*/  BSYNC B1 ;  /* 0x0000000000017941 */ /* 0x000fea0003800000 */
.L_x_104:
        /* <DEDUP_REMOVED lines=10> */
.L_x_107:
[----:B------:R-:W-:Y:S05]  /*3d40*/  BSYNC B1 ;  /* 0x0000000000017941 */ /* 0x000fea0003800000 */
.L_x_106:
        /* <DEDUP_REMOVED lines=9> */
.L_x_109:
[----:B------:R-:W-:Y:S05]  /*3de0*/  BSYNC B1 ;  /* 0x0000000000017941 */ /* 0x000fea0003800000 */
.L_x_108:
        /* <DEDUP_REMOVED lines=9> */
.L_x_111:
[----:B------:R-:W-:Y:S05]  /*3e80*/  BSYNC B1 ;  /* 0x0000000000017941 */ /* 0x000fea0003800000 */
.L_x_110:
        /* <DEDUP_REMOVED lines=10> */
.L_x_113:
[----:B------:R-:W-:Y:S05]  /*3f30*/  BSYNC B1 ;  /* 0x0000000000017941 */ /* 0x000fea0003800000 */
.L_x_112:
        /* <DEDUP_REMOVED lines=10> */
.L_x_115:
[----:B------:R-:W-:Y:S05]  /*3fe0*/  BSYNC B1 ;  /* 0x0000000000017941 */ /* 0x000fea0003800000 */
.L_x_114:
        /* <DEDUP_REMOVED lines=9> */
.L_x_117:
[----:B------:R-:W-:Y:S05]  /*4080*/  BSYNC B1 ;  /* 0x0000000000017941 */ /* 0x000fea0003800000 */
.L_x_116:
        /* <DEDUP_REMOVED lines=9> */
.L_x_119:
[----:B------:R-:W-:Y:S05]  /*4120*/  BSYNC B1 ;  /* 0x0000000000017941 */ /* 0x000fea0003800000 */
.L_x_118:
        /* <DEDUP_REMOVED lines=10> */
.L_x_121:
[----:B------:R-:W-:Y:S05]  /*41d0*/  BSYNC B1 ;  /* 0x0000000000017941 */ /* 0x000fea0003800000 */
.L_x_120:
        /* <DEDUP_REMOVED lines=10> */
.L_x_123:
[----:B------:R-:W-:Y:S05]  /*4280*/  BSYNC B1 ;  /* 0x0000000000017941 */ /* 0x000fea0003800000 */
.L_x_122:
        /* <DEDUP_REMOVED lines=9> */
.L_x_125:
[----:B------:R-:W-:Y:S05]  /*4320*/  BSYNC B1 ;  /* 0x0000000000017941 */ /* 0x000fea0003800000 */
.L_x_124:
        /* <DEDUP_REMOVED lines=9> */
.L_x_127:
[----:B------:R-:W-:Y:S05]  /*43c0*/  BSYNC B1 ;  /* 0x0000000000017941 */ /* 0x000fea0003800000 */
.L_x_126:
        /* <DEDUP_REMOVED lines=10> */
.L_x_129:
[----:B------:R-:W-:Y:S05]  /*4470*/  BSYNC B1 ;  /* 0x0000000000017941 */ /* 0x000fea0003800000 */
.L_x_128:
        /* <DEDUP_REMOVED lines=10> */
.L_x_131:
[----:B------:R-:W-:Y:S05]  /*4520*/  BSYNC B1 ;  /* 0x0000000000017941 */ /* 0x000fea0003800000 */
.L_x_130:
        /* <DEDUP_REMOVED lines=9> */
.L_x_133:
[----:B------:R-:W-:Y:S05]  /*45c0*/  BSYNC B1 ;  /* 0x0000000000017941 */ /* 0x000fea0003800000 */
.L_x_132:
        /* <DEDUP_REMOVED lines=9> */
.L_x_135:
[----:B------:R-:W-:Y:S05]  /*4660*/  BSYNC B1 ;  /* 0x0000000000017941 */ /* 0x000fea0003800000 */
.L_x_134:
        /* <DEDUP_REMOVED lines=10> */
.L_x_137:
[----:B------:R-:W-:Y:S05]  /*4710*/  BSYNC B1 ;  /* 0x0000000000017941 */ /* 0x000fea0003800000 */
.L_x_136:
        /* <DEDUP_REMOVED lines=10> */
.L_x_139:
[----:B------:R-:W-:Y:S05]  /*47c0*/  BSYNC B1 ;  /* 0x0000000000017941 */ /* 0x000fea0003800000 */
.L_x_138:
        /* <DEDUP_REMOVED lines=9> */
.L_x_141:
[----:B------:R-:W-:Y:S05]  /*4860*/  BSYNC B1 ;  /* 0x0000000000017941 */ /* 0x000fea0003800000 */
.L_x_140:
        /* <DEDUP_REMOVED lines=9> */
.L_x_143:
[----:B------:R-:W-:Y:S05]  /*4900*/  BSYNC B1 ;  /* 0x0000000000017941 */ /* 0x000fea0003800000 */
.L_x_142:
        /* <DEDUP_REMOVED lines=10> */
.L_x_145:
[----:B------:R-:W-:Y:S05]  /*49b0*/  BSYNC B1 ;  /* 0x0000000000017941 */ /* 0x000fea0003800000 */
.L_x_144:
        /* <DEDUP_REMOVED lines=10> */
.L_x_147:
[----:B------:R-:W-:Y:S05]  /*4a60*/  BSYNC B1 ;  /* 0x0000000000017941 */ /* 0x000fea0003800000 */
.L_x_146:
        /* <DEDUP_REMOVED lines=9> */
.L_x_149:
[----:B------:R-:W-:Y:S05]  /*4b00*/  BSYNC B1 ;  /* 0x0000000000017941 */ /* 0x000fea0003800000 */
.L_x_148:
        /* <DEDUP_REMOVED lines=9> */
.L_x_151:
[----:B------:R-:W-:Y:S05]  /*4ba0*/  BSYNC B1 ;  /* 0x0000000000017941 */ /* 0x000fea0003800000 */
.L_x_150:
        /* <DEDUP_REMOVED lines=10> */
.L_x_153:
[----:B------:R-:W-:Y:S05]  /*4c50*/  BSYNC B1 ;  /* 0x0000000000017941 */ /* 0x000fea0003800000 */
.L_x_152:
[----:B0----5:R-:W-:Y:S01]  /*4c60*/  HADD2.F32 R14, -RZ, R24.H0_H0 ;  /* 0x20000018ff0e7230 */ /* 0x021fe20000004100 */
[----:B------:R-:W-:Y:S01]  /*4c70*/  ISETP.GT.AND P1, PT, R4, 0x79, PT ;  /* 0x000000790400780c */ /* 0x000fe20003f24270 */
[----:B------:R-:W-:Y:S01]  /*4c80*/  @P2 IMAD.MOV.U32 R4, RZ, RZ, R10 ;  /* 0x000000ffff042224 */ /* 0x000fe200078e000a */
[----:B------:R-:W-:Y:S02]  /*4c90*/  BSSY B1, `(.L_x_154) ;  /* 0x000000a000017945 */ /* 0x000fe40003800000 */
[----:B------:R-:W-:Y:S01]  /*4ca0*/  FMUL R5, R14, R89 ;  /* 0x000000590e057220 */ /* 0x000fe20000400000 */
[----:B------:R-:W-:-:S03]  /*4cb0*/  ISETP.GT.AND P3, PT, R3, RZ, P1 ;  /* 0x000000ff0300720c */ /* 0x000fc60000f64270 */
[----:B------:R-:W-:-:S05]  /*4cc0*/  FFMA R5, R84, R88, R5 ;  /* 0x0000005854057223 */ /* 0x000fca0000000005 */
[----:B------:R-:W-:-:S04]  /*4cd0*/  F2FP.F16.F32.PACK_AB R5, RZ, R5 ;  /* 0x00000005ff05723e */ /* 0x000fc800000000ff */
[----:B------:R-:W-:Y:S01]  /*4ce0*/  PRMT R14, R5, 0x7610, R14 ;  /* 0x00007610050e7816 */ /* 0x000fe2000000000e */
[----:B------:R-:W-:-:S05]  /*4cf0*/  @P2 IMAD.MOV.U32 R5, RZ, RZ, R11 ;  /* 0x000000ffff052224 */ /* 0x000fca00078e000b */
[----:B------:R0:W-:Y:S01]  /*4d00*/  @P2 STG.E.U16 desc[UR38][R4.64+0xf0], R14 ;  /* 0x0000f00e04002986 */ /* 0x0001e2000c101526 */
[----:B------:R-:W-:Y:S05]  /*4d10*/  @!P3 BRA `(.L_x_155) ;  /* 0x000000000004b947 */ /* 0x000fea0003800000 */
[----:B------:R0:W5:Y:S02]  /*4d20*/  LDG.E.LTC128B.U16 R24, desc[UR38][R6.64+0xf2] ;  /* 0x0000f22606187981 */ /* 0x000164000c1e1520 */
.L_x_155:
[----:B------:R-:W-:Y:S05]  /*4d30*/  BSYNC B1 ;  /* 0x0000000000017941 */ /* 0x000fea0003800000 */
.L_x_154:
        /* <DEDUP_REMOVED lines=9> */
.L_x_157:
[----:B------:R-:W-:Y:S05]  /*4dd0*/  BSYNC B1 ;  /* 0x0000000000017941 */ /* 0x000fea0003800000 */
.L_x_156:
[----:B0----5:R-:W-:Y:S01]  /*4de0*/  HADD2.F32 R4, -RZ, R24.H0_H0 ;  /* 0x20000018ff047230 */ /* 0x021fe20000004100 */
[----:B------:R-:W-:Y:S01]  /*4df0*/  ISETP.GT.AND P1, PT, R3, 0x8, P1 ;  /* 0x000000080300780c */ /* 0x000fe20000f24270 */
[----:B------:R-:W-:Y:S03]  /*4e00*/  BSSY B1, `(.L_x_158) ;  /* 0x000000a000017945 */ /* 0x000fe60003800000 */
[----:B------:R-:W-:Y:S01]  /*4e10*/  FMUL R5, R4, R89 ;  /* 0x0000005904057220 */ /* 0x000fe20000400000 */
[----:B------:R-:W-:-:S03]  /*4e20*/  @P0 IMAD.MOV.U32 R4, RZ, RZ, R12 ;  /* 0x000000ffff040224 */ /* 0x000fc600078e000c */
[----:B------:R-:W-:-:S05]  /*4e30*/  FFMA R5, R86, R88, R5 ;  /* 0x0000005856057223 */ /* 0x000fca0000000005 */
[----:B------:R-:W-:-:S04]  /*4e40*/  F2FP.F16.F32.PACK_AB R5, RZ, R5 ;  /* 0x00000005ff05723e */ /* 0x000fc800000000ff */
[----:B-1-34-:R-:W-:Y:S01]  /*4e50*/  PRMT R6, R5, 0x7610, R6 ;  /* 0x0000761005067816 */ /* 0x01afe20000000006 */
[----:B------:R-:W-:-:S05]  /*4e60*/  @P0 IMAD.MOV.U32 R5, RZ, RZ, R13 ;  /* 0x000000ffff050224 */ /* 0x000fca00078e000d */
[----:B------:R0:W-:Y:S01]  /*4e70*/  @P0 STG.E.U16 desc[UR38][R4.64+0xf0], R6 ;  /* 0x0000f00604000986 */ /* 0x0001e2000c101526 */
[----:B------:R-:W-:Y:S05]  /*4e80*/  @!P1 BRA `(.L_x_159) ;  /* 0x0000000000049947 */ /* 0x000fea0003800000 */
[----:B------:R1:W5:Y:S02]  /*4e90*/  LDG.E.LTC128B.U16 R24, desc[UR38][R8.64+0xf2] ;  /* 0x0000f22608187981 */ /* 0x000364000c1e1520 */
.L_x_159:
[----:B------:R-:W-:Y:S05]  /*4ea0*/  BSYNC B1 ;  /* 0x0000000000017941 */ /* 0x000fea0003800000 */
.L_x_158:
[----:B------:R-:W-:Y:S05]  /*4eb0*/  @!P1 BRA `(.L_x_160) ;  /* 0x0000001000d09947 */ /* 0x000fea0003800000 */
[----:B-----5:R-:W-:-:S05]  /*4ec0*/  HADD2.F32 R24, -RZ, R24.H0_H0 ;  /* 0x20000018ff187230 */ /* 0x020fca0000004100 */
[----:B------:R-:W-:-:S04]  /*4ed0*/  FMUL R24, R24, R89 ;  /* 0x0000005918187220 */ /* 0x000fc80000400000 */
[----:B------:R-:W-:-:S05]  /*4ee0*/  FFMA R24, R87, R88, R24 ;  /* 0x0000005857187223 */ /* 0x000fca0000000018 */
[----:B------:R-:W-:-:S05]  /*4ef0*/  F2FP.F16.F32.PACK_AB R24, RZ, R24 ;  /* 0x00000018ff18723e */ /* 0x000fca00000000ff */
[----:B------:R3:W-:Y:S01]  /*4f00*/  STG.E.U16 desc[UR38][R12.64+0xf2], R24 ;  /* 0x0000f2180c007986 */ /* 0x0007e2000c101526 */
[----:B------:R-:W-:Y:S05]  /*4f10*/  BRA `(.L_x_160) ;  /* 0x0000001000b87947 */ /* 0x000fea0003800000 */
.L_x_35:
[----:B------:R-:W-:Y:S01]  /*4f20*/  ISETP.GT.AND P2, PT, R4, 0x1, PT ;  /* 0x000000010400780c */ /* 0x000fe20003f44270 */
[----:B------:R-:W-:Y:S01]  /*4f30*/  ULDC.64 UR4, c[0x0][0x5c0] ;  /* 0x0001700000047ab9 */ /* 0x000fe20000000a00 */
[-C--:B------:R-:W-:Y:S01]  /*4f40*/  FMUL R24, R24, R88.reuse ;  /* 0x0000005818187220 */ /* 0x080fe20000400000 */
[-C--:B------:R-:W-:Y:S01]  /*4f50*/  FMUL R25, R25, R88.reuse ;  /* 0x0000005819197220 */ /* 0x080fe20000400000 */
[----:B------:R-:W-:Y:S01]  /*4f60*/  ISETP.GT.AND P1, PT, R3, RZ, P2 ;  /* 0x000000ff0300720c */ /* 0x000fe20001724270 */
[-C--:B------:R-:W-:Y:S01]  /*4f70*/  FMUL R26, R26, R88.reuse ;  /* 0x000000581a1a7220 */ /* 0x080fe20000400000 */
[----:B------:R-:W-:Y:S01]  /*4f80*/  LEA R6, P4, R104, UR4, 0x1 ;  /* 0x0000000468067c11 */ /* 0x000fe2000f8808ff */
[----:B------:R-:W-:Y:S01]  /*4f90*/  FMUL R27, R27, R88 ;  /* 0x000000581b1b7220 */ /* 0x000fe20000400000 */
[----:B------:R-:W-:Y:S01]  /*4fa0*/  F2FP.F16.F32.PACK_AB R24, RZ, R24 ;  /* 0x00000018ff18723e */ /* 0x000fe200000000ff */
[-C--:B------:R-:W-:Y:S01]  /*4fb0*/  FMUL R28, R28, R88.reuse ;  /* 0x000000581c1c7220 */ /* 0x080fe20000400000 */
[----:B------:R-:W-:Y:S01]  /*4fc0*/  LEA.HI.X R7, R104, UR5, R115, 0x1, P4 ;  /* 0x0000000568077c11 */ /* 0x000fe2000a0f0c73 */
[-C--:B------:R-:W-:Y:S01]  /*4fd0*/  FMUL R29, R29, R88.reuse ;  /* 0x000000581d1d7220 */ /* 0x080fe20000400000 */
[----:B------:R-:W-:Y:S01]  /*4fe0*/  F2FP.F16.F32.PACK_AB R25, RZ, R25 ;  /* 0x00000019ff19723e */ /* 0x000fe200000000ff */
[-C--:B------:R-:W-:Y:S01]  /*4ff0*/  FMUL R30, R30, R88.reuse ;  /* 0x000000581e1e7220 */ /* 0x080fe20000400000 */
[----:B------:R-:W-:Y:S01]  /*5000*/  ISETP.GT.AND P2, PT, R3, 0x8, P2 ;  /* 0x000000080300780c */ /* 0x000fe20001744270 */
[----:B------:R-:W-:Y:S01]  /*5010*/  @P3 STG.E.U16 desc[UR38][R6.64], R24 ;  /* 0x0000001806003986 */ /* 0x000fe2000c101526 */
[C---:B------:R-:W-:Y:S01]  /*5020*/  SHF.L.U64.HI R5, R90.reuse, 0x1, R91 ;  /* 0x000000015a057819 */ /* 0x040fe2000001025b */
[----:B------:R-:W-:Y:S01]  /*5030*/  FMUL R31, R31, R88 ;  /* 0x000000581f1f7220 */ /* 0x000fe20000400000 */
[----:B------:R-:W-:Y:S01]  /*5040*/  LEA R8, P3, R90, R6, 0x1 ;  /* 0x000000065a087211 */ /* 0x000fe200078608ff */
[----:B------:R-:W-:Y:S01]  /*5050*/  @P1 STG.E.U16 desc[UR38][R6.64+0x2], R25 ;  /* 0x0000021906001986 */ /* 0x000fe2000c101526 */
[----:B------:R-:W-:Y:S01]  /*5060*/  ISETP.GT.AND P1, PT, R3, 0x8, P0 ;  /* 0x000000080300780c */ /* 0x000fe20000724270 */
[----:B------:R-:W-:Y:S01]  /*5070*/  FMUL R32, R32, R88 ;  /* 0x0000005820207220 */ /* 0x000fe20000400000 */
[----:B------:R-:W-:Y:S01]  /*5080*/  F2FP.F16.F32.PACK_AB R26, RZ, R26 ;  /* 0x0000001aff1a723e */ /* 0x000fe200000000ff */
[----:B------:R-:W-:Y:S01]  /*5090*/  IMAD.X R9, R5, 0x1, R7, P3 ;  /* 0x0000000105097824 */ /* 0x000fe200018e0607 */
[----:B------:R-:W-:Y:S01]  /*50a0*/  F2FP.F16.F32.PACK_AB R27, RZ, R27 ;  /* 0x0000001bff1b723e */ /* 0x000fe200000000ff */
[-C--:B------:R-:W-:Y:S01]  /*50b0*/  FMUL R33, R33, R88.reuse ;  /* 0x0000005821217220 */ /* 0x080fe20000400000 */
[----:B------:R-:W-:Y:S01]  /*50c0*/  ISETP.GT.AND P0, PT, R4, 0x8, PT ;  /* 0x000000080400780c */ /* 0x000fe20003f04270 */
[----:B------:R-:W-:Y:S01]  /*50d0*/  FMUL R34, R34, R88 ;  /* 0x0000005822227220 */ /* 0x000fe20000400000 */
[----:B------:R-:W-:Y:S01]  /*50e0*/  F2FP.F16.F32.PACK_AB R28, RZ, R28 ;  /* 0x0000001cff1c723e */ /* 0x000fe200000000ff */
[-C--:B------:R-:W-:Y:S01]  /*50f0*/  FMUL R35, R35, R88.reuse ;  /* 0x0000005823237220 */ /* 0x080fe20000400000 */
[C---:B------:R-:W-:Y:S01]  /*5100*/  ISETP.GT.AND P4, PT, R3.reuse, RZ, P0 ;  /* 0x000000ff0300720c */ /* 0x040fe20000784270 */
[-C--:B------:R-:W-:Y:S01]  /*5110*/  FMUL R36, R36, R88.reuse ;  /* 0x0000005824247220 */ /* 0x080fe20000400000 */
[----:B------:R-:W-:Y:S01]  /*5120*/  F2FP.F16.F32.PACK_AB R29, RZ, R29 ;  /* 0x0000001dff1d723e */ /* 0x000fe200000000ff */
[----:B------:R-:W-:Y:S01]  /*5130*/  @P1 STG.E.U16 desc[UR38][R8.64], R26 ;  /* 0x0000001a08001986 */ /* 0x000fe2000c101526 */
[----:B------:R-:W-:Y:S01]  /*5140*/  ISETP.GT.AND P1, PT, R3, 0x8, P0 ;  /* 0x000000080300780c */ /* 0x000fe20000724270 */
[----:B------:R-:W-:Y:S01]  /*5150*/  FMUL R37, R37, R88 ;  /* 0x0000005825257220 */ /* 0x000fe20000400000 */
[----:B------:R-:W-:Y:S01]  /*5160*/  F2FP.F16.F32.PACK_AB R30, RZ, R30 ;  /* 0x0000001eff1e723e */ /* 0x000fe200000000ff */
[----:B------:R-:W-:Y:S01]  /*5170*/  @P2 STG.E.U16 desc[UR38][R8.64+0x2], R27 ;  /* 0x0000021b08002986 */ /* 0x000fe2000c101526 */
[----:B------:R-:W-:Y:S01]  /*5180*/  ISETP.GT.AND P2, PT, R4, 0x9, PT ;  /* 0x000000090400780c */ /* 0x000fe20003f44270 */
[-C--:B------:R-:W-:Y:S01]  /*5190*/  FMUL R38, R38, R88.reuse ;  /* 0x0000005826267220 */ /* 0x080fe20000400000 */
[----:B------:R-:W-:Y:S01]  /*51a0*/  F2FP.F16.F32.PACK_AB R31, RZ, R31 ;  /* 0x0000001fff1f723e */ /* 0x000fe200000000ff */
[-C--:B------:R-:W-:Y:S01]  /*51b0*/  FMUL R39, R39, R88.reuse ;  /* 0x0000005827277220 */ /* 0x080fe20000400000 */
[C---:B------:R-:W-:Y:S01]  /*51c0*/  ISETP.GT.AND P3, PT, R3.reuse, RZ, P2 ;  /* 0x000000ff0300720c */ /* 0x040fe20001764270 */
[----:B------:R-:W-:Y:S01]  /*51d0*/  @P4 STG.E.U16 desc[UR38][R6.64+0x10], R28 ;  /* 0x0000101c06004986 */ /* 0x000fe2000c101526 */
[----:B------:R-:W-:Y:S01]  /*51e0*/  ISETP.GT.AND P2, PT, R3, 0x8, P2 ;  /* 0x000000080300780c */ /* 0x000fe20001744270 */
[-C--:B------:R-:W-:Y:S01]  /*51f0*/  FMUL R40, R40, R88.reuse ;  /* 0x0000005828287220 */ /* 0x080fe20000400000 */
[----:B------:R-:W-:Y:S01]  /*5200*/  ISETP.GT.AND P0, PT, R4, 0x10, PT ;  /* 0x000000100400780c */ /* 0x000fe20003f04270 */
[----:B------:R-:W-:Y:S01]  /*5210*/  FMUL R41, R41, R88 ;  /* 0x0000005829297220 */ /* 0x000fe20000400000 */
[----:B------:R-:W-:Y:S01]  /*5220*/  F2FP.F16.F32.PACK_AB R32, RZ, R32 ;  /* 0x00000020ff20723e */ /* 0x000fe200000000ff */
[-C--:B------:R-:W-:Y:S01]  /*5230*/  FMUL R42, R42, R88.reuse ;  /* 0x000000582a2a7220 */ /* 0x080fe20000400000 */
[----:B------:R-:W-:Y:S01]  /*5240*/  ISETP.GT.AND P4, PT, R3, RZ, P0 ;  /* 0x000000ff0300720c */ /* 0x000fe20000784270 */
[-C--:B------:R-:W-:Y:S01]  /*5250*/  FMUL R43, R43, R88.reuse ;  /* 0x000000582b2b7220 */ /* 0x080fe20000400000 */
[----:B------:R-:W-:Y:S01]  /*5260*/  F2FP.F16.F32.PACK_AB R33, RZ, R33 ;  /* 0x00000021ff21723e */ /* 0x000fe200000000ff */
[----:B------:R-:W-:Y:S01]  /*5270*/  FMUL R44, R44, R88 ;  /* 0x000000582c2c7220 */ /* 0x000fe20000400000 */
[----:B------:R-:W-:Y:S01]  /*5280*/  F2FP.F16.F32.PACK_AB R34, RZ, R34 ;  /* 0x00000022ff22723e */ /* 0x000fe200000000ff */
[----:B------:R-:W-:Y:S01]  /*5290*/  @P3 STG.E.U16 desc[UR38][R6.64+0x12], R29 ;  /* 0x0000121d06003986 */ /* 0x000fe2000c101526 */
[----:B------:R-:W-:Y:S01]  /*52a0*/  ISETP.GT.AND P3, PT, R4, 0x11, PT ;  /* 0x000000110400780c */ /* 0x000fe20003f64270 */
[-C--:B------:R-:W-:Y:S01]  /*52b0*/  FMUL R45, R45, R88.reuse ;  /* 0x000000582d2d7220 */ /* 0x080fe20000400000 */
[----:B------:R-:W-:Y:S01]  /*52c0*/  F2FP.F16.F32.PACK_AB R35, RZ, R35 ;  /* 0x00000023ff23723e */ /* 0x000fe200000000ff */
[----:B------:R-:W-:Y:S01]  /*52d0*/  @P1 STG.E.U16 desc[UR38][R8.64+0x10], R30 ;  /* 0x0000101e08001986 */ /* 0x000fe2000c101526 */
[C---:B------:R-:W-:Y:S01]  /*52e0*/  ISETP.GT.AND P1, PT, R3.reuse, 0x8, P0 ;  /* 0x000000080300780c */ /* 0x040fe20000724270 */
[-C--:B------:R-:W-:Y:S01]  /*52f0*/  FMUL R46, R46, R88.reuse ;  /* 0x000000582e2e7220 */ /* 0x080fe20000400000 */
[----:B------:R-:W-:Y:S01]  /*5300*/  ISETP.GT.AND P0, PT, R4, 0x18, PT ;  /* 0x000000180400780c */ /* 0x000fe20003f04270 */
[----:B------:R-:W-:Y:S01]  /*5310*/  @P2 STG.E.U16 desc[UR38][R8.64+0x12], R31 ;  /* 0x0000121f08002986 */ /* 0x000fe2000c101526 */
[----:B------:R-:W-:Y:S01]  /*5320*/  ISETP.GT.AND P2, PT, R3, RZ, P3 ;  /* 0x000000ff0300720c */ /* 0x000fe20001f44270 */
[-C--:B------:R-:W-:Y:S01]  /*5330*/  FMUL R47, R47, R88.reuse ;  /* 0x000000582f2f7220 */ /* 0x080fe20000400000 */
[C---:B------:R-:W-:Y:S01]  /*5340*/  ISETP.GT.AND P3, PT, R3.reuse, 0x8, P3 ;  /* 0x000000080300780c */ /* 0x040fe20001f64270 */
[----:B------:R-:W-:Y:S01]  /*5350*/  @P4 STG.E.U16 desc[UR38][R6.64+0x20], R32 ;  /* 0x0000202006004986 */ /* 0x000fe2000c101526 */
[----:B------:R-:W-:Y:S01]  /*5360*/  ISETP.GT.AND P4, PT, R3, RZ, P0 ;  /* 0x000000ff0300720c */ /* 0x000fe20000784270 */
[----:B------:R-:W-:Y:S01]  /*5370*/  FMUL R48, R48, R88 ;  /* 0x0000005830307220 */ /* 0x000fe20000400000 */
[----:B------:R-:W-:Y:S01]  /*5380*/  F2FP.F16.F32.PACK_AB R36, RZ, R36 ;  /* 0x00000024ff24723e */ /* 0x000fe200000000ff */
[-C--:B------:R-:W-:Y:S01]  /*5390*/  FMUL R49, R49, R88.reuse ;  /* 0x0000005831317220 */ /* 0x080fe20000400000 */
[----:B------:R-:W-:Y:S01]  /*53a0*/  F2FP.F16.F32.PACK_AB R37, RZ, R37 ;  /* 0x00000025ff25723e */ /* 0x000fe200000000ff */
[----:B------:R-:W-:Y:S01]  /*53b0*/  FMUL R50, R50, R88 ;  /* 0x0000005832327220 */ /* 0x000fe20000400000 */
[----:B------:R-:W-:Y:S01]  /*53c0*/  F2FP.F16.F32.PACK_AB R38, RZ, R38 ;  /* 0x00000026ff26723e */ /* 0x000fe200000000ff */
[----:B------:R-:W-:Y:S01]  /*53d0*/  FMUL R51, R51, R88 ;  /* 0x0000005833337220 */ /* 0x000fe20000400000 */
[----:B------:R-:W-:Y:S01]  /*53e0*/  F2FP.F16.F32.PACK_AB R39, RZ, R39 ;  /* 0x00000027ff27723e */ /* 0x000fe200000000ff */
[----:B------:R-:W-:Y:S01]  /*53f0*/  @P2 STG.E.U16 desc[UR38][R6.64+0x22], R33 ;  /* 0x0000222106002986 */ /* 0x000fe2000c101526 */
[----:B------:R-:W-:Y:S01]  /*5400*/  F2FP.F16.F32.PACK_AB R40, RZ, R40 ;  /* 0x00000028ff28723e */ /* 0x000fe200000000ff */
[-C--:B------:R-:W-:Y:S01]  /*5410*/  FMUL R52, R52, R88.reuse ;  /* 0x0000005834347220 */ /* 0x080fe20000400000 */
[----:B------:R-:W-:Y:S01]  /*5420*/  F2FP.F16.F32.PACK_AB R41, RZ, R41 ;  /* 0x00000029ff29723e */ /* 0x000fe200000000ff */
[----:B------:R-:W-:Y:S01]  /*5430*/  @P1 STG.E.U16 desc[UR38][R8.64+0x20], R34 ;  /* 0x0000202208001986 */ /* 0x000fe2000c101526 */
[----:B------:R-:W-:Y:S01]  /*5440*/  ISETP.GT.AND P1, PT, R3, 0x8, P0 ;  /* 0x000000080300780c */ /* 0x000fe20000724270 */
[-C--:B------:R-:W-:Y:S01]  /*5450*/  FMUL R53, R53, R88.reuse ;  /* 0x0000005835357220 */ /* 0x080fe20000400000 */
[C---:B------:R-:W-:Y:S01]  /*5460*/  ISETP.GT.AND P0, PT, R4.reuse, 0x20, PT ;  /* 0x000000200400780c */ /* 0x040fe20003f04270 */
[----:B------:R-:W-:Y:S01]  /*5470*/  @P3 STG.E.U16 desc[UR38][R8.64+0x22], R35 ;  /* 0x0000222308003986 */ /* 0x000fe2000c101526 */
[----:B------:R-:W-:Y:S01]  /*5480*/  ISETP.GT.AND P3, PT, R4, 0x19, PT ;  /* 0x000000190400780c */ /* 0x000fe20003f64270 */
[----:B------:R-:W-:Y:S01]  /*5490*/  FMUL R54, R54, R88 ;  /* 0x0000005836367220 */ /* 0x000fe20000400000 */
[----:B------:R-:W-:Y:S01]  /*54a0*/  F2FP.F16.F32.PACK_AB R42, RZ, R42 ;  /* 0x0000002aff2a723e */ /* 0x000fe200000000ff */
[----:B------:R-:W-:Y:S01]  /*54b0*/  @P4 STG.E.U16 desc[UR38][R6.64+0x30], R36 ;  /* 0x0000302406004986 */ /* 0x000fe2000c101526 */
[----:B------:R-:W-:Y:S01]  /*54c0*/  ISETP.GT.AND P2, PT, R3, RZ, P3 ;  /* 0x000000ff0300720c */ /* 0x000fe20001f44270 */
[-C--:B------:R-:W-:Y:S01]  /*54d0*/  FMUL R55, R55, R88.reuse ;  /* 0x0000005837377220 */ /* 0x080fe20000400000 */
[C---:B------:R-:W-:Y:S01]  /*54e0*/  ISETP.GT.AND P3, PT, R3.reuse, 0x8, P3 ;  /* 0x000000080300780c */ /* 0x040fe20001f64270 */
[-C--:B------:R-:W-:Y:S01]  /*54f0*/  FMUL R56, R56, R88.reuse ;  /* 0x0000005838387220 */ /* 0x080fe20000400000 */
[----:B------:R-:W-:Y:S01]  /*5500*/  ISETP.GT.AND P4, PT, R3, RZ, P0 ;  /* 0x000000ff0300720c */ /* 0x000fe20000784270 */
[-C--:B------:R-:W-:Y:S01]  /*5510*/  FMUL R57, R57, R88.reuse ;  /* 0x0000005839397220 */ /* 0x080fe20000400000 */
[----:B------:R-:W-:Y:S01]  /*5520*/  F2FP.F16.F32.PACK_AB R43, RZ, R43 ;  /* 0x0000002bff2b723e */ /* 0x000fe200000000ff */
[----:B------:R-:W-:Y:S01]  /*5530*/  FMUL R58, R58, R88 ;  /* 0x000000583a3a7220 */ /* 0x000fe20000400000 */
[----:B------:R-:W-:Y:S01]  /*5540*/  F2FP.F16.F32.PACK_AB R44, RZ, R44 ;  /* 0x0000002cff2c723e */ /* 0x000fe200000000ff */
[-C--:B------:R-:W-:Y:S01]  /*5550*/  FMUL R59, R59, R88.reuse ;  /* 0x000000583b3b7220 */ /* 0x080fe20000400000 */
[----:B------:R-:W-:Y:S01]  /*5560*/  F2FP.F16.F32.PACK_AB R45, RZ, R45 ;  /* 0x0000002dff2d723e */ /* 0x000fe200000000ff */
[----:B------:R-:W-:Y:S01]  /*5570*/  FMUL R60, R60, R88 ;  /* 0x000000583c3c7220 */ /* 0x000fe20000400000 */
[----:B------:R-:W-:Y:S01]  /*5580*/  F2FP.F16.F32.PACK_AB R46, RZ, R46 ;  /* 0x0000002eff2e723e */ /* 0x000fe200000000ff */
[----:B------:R-:W-:Y:S01]  /*5590*/  @P2 STG.E.U16 desc[UR38][R6.64+0x32], R37 ;  /* 0x0000322506002986 */ /* 0x000fe2000c101526 */
[----:B------:R-:W-:Y:S01]  /*55a0*/  F2FP.F16.F32.PACK_AB R47, RZ, R47 ;  /* 0x0000002fff2f723e */ /* 0x000fe200000000ff */
[----:B------:R-:W-:Y:S01]  /*55b0*/  FMUL R61, R61, R88 ;  /* 0x000000583d3d7220 */ /* 0x000fe20000400000 */
[----:B------:R-:W-:Y:S01]  /*55c0*/  F2FP.F16.F32.PACK_AB R48, RZ, R48 ;  /* 0x00000030ff30723e */ /* 0x000fe200000000ff */
[----:B------:R-:W-:Y:S01]  /*55d0*/  @P1 STG.E.U16 desc[UR38][R8.64+0x30], R38 ;  /* 0x0000302608001986 */ /* 0x000fe2000c101526 */
[----:B------:R-:W-:Y:S01]  /*55e0*/  ISETP.GT.AND P1, PT, R3, 0x8, P0 ;  /* 0x000000080300780c */ /* 0x000fe20000724270 */
[-C--:B------:R-:W-:Y:S01]  /*55f0*/  FMUL R62, R62, R88.reuse ;  /* 0x000000583e3e7220 */ /* 0x080fe20000400000 */
[C---:B------:R-:W-:Y:S01]  /*5600*/  ISETP.GT.AND P0, PT, R4.reuse, 0x28, PT ;  /* 0x000000280400780c */ /* 0x040fe20003f04270 */
[----:B------:R-:W-:Y:S01]  /*5610*/  @P3 STG.E.U16 desc[UR38][R8.64+0x32], R39 ;  /* 0x0000322708003986 */ /* 0x000fe2000c101526 */
[----:B------:R-:W-:Y:S01]  /*5620*/  ISETP.GT.AND P3, PT, R4, 0x21, PT ;  /* 0x000000210400780c */ /* 0x000fe20003f64270 */
[-C--:B------:R-:W-:Y:S01]  /*5630*/  FMUL R63, R63, R88.reuse ;  /* 0x000000583f3f7220 */ /* 0x080fe20000400000 */
[----:B------:R-:W-:Y:S01]  /*5640*/  F2FP.F16.F32.PACK_AB R49, RZ, R49 ;  /* 0x00000031ff31723e */ /* 0x000fe200000000ff */
[----:B------:R-:W-:Y:S01]  /*5650*/  @P4 STG.E.U16 desc[UR38][R6.64+0x40], R40 ;  /* 0x0000402806004986 */ /* 0x000fe2000c101526 */
[C---:B------:R-:W-:Y:S01]  /*5660*/  ISETP.GT.AND P2, PT, R3.reuse, RZ, P3 ;  /* 0x000000ff0300720c */ /* 0x040fe20001f44270 */
[-C--:B------:R-:W-:Y:S01]  /*5670*/  FMUL R64, R64, R88.reuse ;  /* 0x0000005840407220 */ /* 0x080fe20000400000 */
[----:B------:R-:W-:Y:S01]  /*5680*/  ISETP.GT.AND P3, PT, R3, 0x8, P3 ;  /* 0x000000080300780c */ /* 0x000fe20001f64270 */
[-C--:B------:R-:W-:Y:S01]  /*5690*/  FMUL R65, R65, R88.reuse ;  /* 0x0000005841417220 */ /* 0x080fe20000400000 */
        /* <DEDUP_REMOVED lines=62> */
[----:B------:R-:W-:-:S02]  /*5a80*/  F2FP.F16.F32.PACK_AB R68, RZ, R68 ;  /* 0x00000044ff44723e */ /* 0x000fc400000000ff */
[----:B------:R-:W-:Y:S01]  /*5a90*/  F2FP.F16.F32.PACK_AB R69, RZ, R69 ;  /* 0x00000045ff45723e */ /* 0x000fe200000000ff */
[----:B------:R-:W-:Y:S01]  /*5aa0*/  @P1 STG.E.U16 desc[UR38][R8.64+0x60], R50 ;  /* 0x0000603208001986 */ /* 0x000fe2000c101526 */
[C---:B------:R-:W-:Y:S02]  /*5ab0*/  ISETP.GT.AND P1, PT, R3.reuse, 0x8, P0 ;  /* 0x000000080300780c */ /* 0x040fe40000724270 */
[C---:B------:R-:W-:Y:S01]  /*5ac0*/  ISETP.GT.AND P0, PT, R4.reuse, 0x40, PT ;  /* 0x000000400400780c */ /* 0x040fe20003f04270 */
[----:B------:R-:W-:Y:S01]  /*5ad0*/  @P3 STG.E.U16 desc[UR38][R8.64+0x62], R51 ;  /* 0x0000623308003986 */ /* 0x000fe2000c101526 */
[----:B------:R-:W-:Y:S02]  /*5ae0*/  ISETP.GT.AND P3, PT, R4, 0x39, PT ;  /* 0x000000390400780c */ /* 0x000fe40003f64270 */
[----:B------:R-:W-:Y:S01]  /*5af0*/  F2FP.F16.F32.PACK_AB R70, RZ, R70 ;  /* 0x00000046ff46723e */ /* 0x000fe200000000ff */
[----:B------:R-:W-:Y:S01]  /*5b00*/  @P4 STG.E.U16 desc[UR38][R6.64+0x70], R52 ;  /* 0x0000703406004986 */ /* 0x000fe2000c101526 */
[----:B------:R-:W-:-:S02]  /*5b10*/  ISETP.GT.AND P2, PT, R3, RZ, P3 ;  /* 0x000000ff0300720c */ /* 0x000fc40001f44270 */
[C---:B------:R-:W-:Y:S02]  /*5b20*/  ISETP.GT.AND P3, PT, R3.reuse, 0x8, P3 ;  /* 0x000000080300780c */ /* 0x040fe40001f64270 */
[----:B------:R-:W-:Y:S02]  /*5b30*/  ISETP.GT.AND P4, PT, R3, RZ, P0 ;  /* 0x000000ff0300720c */ /* 0x000fe40000784270 */
[----:B------:R-:W-:Y:S02]  /*5b40*/  F2FP.F16.F32.PACK_AB R71, RZ, R71 ;  /* 0x00000047ff47723e */ /* 0x000fe400000000ff */
[----:B------:R-:W-:Y:S02]  /*5b50*/  F2FP.F16.F32.PACK_AB R72, RZ, R72 ;  /* 0x00000048ff48723e */ /* 0x000fe400000000ff */
[----:B------:R-:W-:Y:S02]  /*5b60*/  F2FP.F16.F32.PACK_AB R73, RZ, R73 ;  /* 0x00000049ff49723e */ /* 0x000fe400000000ff */
        /* <DEDUP_REMOVED lines=33> */
[----:B------:R-:W-:-:S03]  /*5d80*/  F2FP.F16.F32.PACK_AB R87, RZ, R87 ;  /* 0x00000057ff57723e */ /* 0x000fc600000000ff */
[----:B------:R-:W-:Y:S04]  /*5d90*/  @P2 STG.E.U16 desc[UR38][R6.64+0x92], R61 ;  /* 0x0000923d06002986 */ /* 0x000fe8000c101526 */
[----:B------:R-:W-:Y:S01]  /*5da0*/  @P1 STG.E.U16 desc[UR38][R8.64+0x90], R62 ;  /* 0x0000903e08001986 */ /* 0x000fe2000c101526 */
[----:B------:R-:W-:Y:S02]  /*5db0*/  ISETP.GT.AND P1, PT, R3, 0x8, P0 ;  /* 0x000000080300780c */ /* 0x000fe40000724270 */
[C---:B------:R-:W-:Y:S01]  /*5dc0*/  ISETP.GT.AND P0, PT, R4.reuse, 0x58, PT ;  /* 0x000000580400780c */ /* 0x040fe20003f04270 */
[----:B------:R-:W-:Y:S01]  /*5dd0*/  @P3 STG.E.U16 desc[UR38][R8.64+0x92], R63 ;  /* 0x0000923f08003986 */ /* 0x000fe2000c101526 */
[----:B------:R-:W-:-:S03]  /*5de0*/  ISETP.GT.AND P3, PT, R4, 0x51, PT ;  /* 0x000000510400780c */ /* 0x000fc60003f64270 */
[----:B------:R-:W-:Y:S01]  /*5df0*/  @P4 STG.E.U16 desc[UR38][R6.64+0xa0], R64 ;  /* 0x0000a04006004986 */ /* 0x000fe2000c101526 */
[C---:B------:R-:W-:Y:S02]  /*5e00*/  ISETP.GT.AND P2, PT, R3.reuse, RZ, P3 ;  /* 0x000000ff0300720c */ /* 0x040fe40001f44270 */
[C---:B------:R-:W-:Y:S02]  /*5e10*/  ISETP.GT.AND P3, PT, R3.reuse, 0x8, P3 ;  /* 0x000000080300780c */ /* 0x040fe40001f64270 */
[----:B------:R-:W-:-:S09]  /*5e20*/  ISETP.GT.AND P4, PT, R3, RZ, P0 ;  /* 0x000000ff0300720c */ /* 0x000fd20000784270 */
        /* <DEDUP_REMOVED lines=9> */
[C---:B------:R-:W-:Y:S02]  /*5ec0*/  ISETP.GT.AND P3, PT, R3.reuse, RZ, P0 ;  /* 0x000000ff0300720c */ /* 0x040fe40000764270 */
[----:B------:R-:W-:-:S07]  /*5ed0*/  ISETP.GT.AND P0, PT, R3, 0x8, P0 ;  /* 0x000000080300780c */ /* 0x000fce0000704270 */
[----:B------:R-:W-:Y:S04]  /*5ee0*/  @P2 STG.E.U16 desc[UR38][R6.64+0xb2], R69 ;  /* 0x0000b24506002986 */ /* 0x000fe8000c101526 */
[----:B------:R-:W-:Y:S01]  /*5ef0*/  @P1 STG.E.U16 desc[UR38][R8.64+0xb0], R70 ;  /* 0x0000b04608001986 */ /* 0x000fe2000c101526 */
[----:B------:R-:W-:-:S03]  /*5f00*/  ISETP.GT.AND P1, PT, R4, 0x68, PT ;  /* 0x000000680400780c */ /* 0x000fc60003f24270 */
        /* <DEDUP_REMOVED lines=11> */
[C---:B------:R-:W-:Y:S02]  /*5fc0*/  ISETP.GT.AND P2, PT, R3.reuse, RZ, P0 ;  /* 0x000000ff0300720c */ /* 0x040fe40000744270 */
[----:B------:R-:W-:Y:S01]  /*5fd0*/  ISETP.GT.AND P0, PT, R3, 0x8, P0 ;  /* 0x000000080300780c */ /* 0x000fe20000704270 */
[----:B------:R-:W-:Y:S01]  /*5fe0*/  @P3 STG.E.U16 desc[UR38][R6.64+0xd0], R76 ;  /* 0x0000d04c06003986 */ /* 0x000fe2000c101526 */
[----:B------:R-:W-:-:S04]  /*5ff0*/  ISETP.GT.AND P3, PT, R4, 0x70, PT ;  /* 0x000000700400780c */ /* 0x000fc80003f64270 */
[C---:B------:R-:W-:Y:S02]  /*6000*/  ISETP.GT.AND P4, PT, R3.reuse, RZ, P3 ;  /* 0x000000ff0300720c */ /* 0x040fe40001f84270 */
[----:B------:R-:W-:-:S03]  /*6010*/  ISETP.GT.AND P3, PT, R3, 0x8, P3 ;  /* 0x000000080300780c */ /* 0x000fc60001f64270 */
[----:B------:R-:W-:Y:S01]  /*6020*/  @P2 STG.E.U16 desc[UR38][R6.64+0xd2], R77 ;  /* 0x0000d24d06002986 */ /* 0x000fe2000c101526 */
[----:B------:R-:W-:-:S03]  /*6030*/  ISETP.GT.AND P2, PT, R4, 0x79, PT ;  /* 0x000000790400780c */ /* 0x000fc60003f44270 */
[----:B------:R-:W-:Y:S01]  /*6040*/  @P1 STG.E.U16 desc[UR38][R8.64+0xd0], R78 ;  /* 0x0000d04e08001986 */ /* 0x000fe2000c101526 */
[----:B------:R-:W-:-:S03]  /*6050*/  ISETP.GT.AND P1, PT, R4, 0x78, PT ;  /* 0x000000780400780c */ /* 0x000fc60003f24270 */
[----:B------:R-:W-:Y:S01]  /*6060*/  @P0 STG.E.U16 desc[UR38][R8.64+0xd2], R79 ;  /* 0x0000d24f08000986 */ /* 0x000fe2000c101526 */
[----:B------:R-:W-:-:S03]  /*6070*/  ISETP.GT.AND P0, PT, R4, 0x71, PT ;  /* 0x000000710400780c */ /* 0x000fc60003f04270 */
[----:B------:R-:W-:Y:S01]  /*6080*/  @P4 STG.E.U16 desc[UR38][R6.64+0xe0], R80 ;  /* 0x0000e05006004986 */ /* 0x000fe2000c101526 */
[C---:B------:R-:W-:Y:S02]  /*6090*/  ISETP.GT.AND P4, PT, R3.reuse, RZ, P0 ;  /* 0x000000ff0300720c */ /* 0x040fe40000784270 */
[----:B------:R-:W-:-:S11]  /*60a0*/  ISETP.GT.AND P0, PT, R3, 0x8, P0 ;  /* 0x000000080300780c */ /* 0x000fd60000704270 */
[----:B------:R-:W-:Y:S02]  /*60b0*/  @P4 IMAD.MOV.U32 R4, RZ, RZ, R6 ;  /* 0x000000ffff044224 */ /* 0x000fe400078e0006 */
[----:B------:R-:W-:-:S05]  /*60c0*/  @P4 IMAD.MOV.U32 R5, RZ, RZ, R7 ;  /* 0x000000ffff054224 */ /* 0x000fca00078e0007 */
[----:B------:R0:W-:Y:S01]  /*60d0*/  @P4 STG.E.U16 desc[UR38][R4.64+0xe2], R81 ;  /* 0x0000e25104004986 */ /* 0x0001e2000c101526 */
[C---:B------:R-:W-:Y:S02]  /*60e0*/  ISETP.GT.AND P4, PT, R3.reuse, RZ, P2 ;  /* 0x000000ff0300720c */ /* 0x040fe40001784270 */
[----:B------:R-:W-:Y:S01]  /*60f0*/  ISETP.GT.AND P2, PT, R3, 0x8, P2 ;  /* 0x000000080300780c */ /* 0x000fe20001744270 */
[----:B0-----:R-:W-:Y:S02]  /*6100*/  @P3 IMAD.MOV.U32 R4, RZ, RZ, R8 ;  /* 0x000000ffff043224 */ /* 0x001fe400078e0008 */
[----:B------:R-:W-:-:S05]  /*6110*/  @P3 IMAD.MOV.U32 R5, RZ, RZ, R9 ;  /* 0x000000ffff053224 */ /* 0x000fca00078e0009 */
[----:B------:R0:W-:Y:S01]  /*6120*/  @P3 STG.E.U16 desc[UR38][R4.64+0xe0], R82 ;  /* 0x0000e05204003986 */ /* 0x0001e2000c101526 */
[C---:B------:R-:W-:Y:S02]  /*6130*/  ISETP.GT.AND P3, PT, R3.reuse, RZ, P1 ;  /* 0x000000ff0300720c */ /* 0x040fe40000f64270 */
[----:B------:R-:W-:Y:S01]  /*6140*/  ISETP.GT.AND P1, PT, R3, 0x8, P1 ;  /* 0x000000080300780c */ /* 0x000fe20000f24270 */
[----:B0-----:R-:W-:Y:S02]  /*6150*/  @P0 IMAD.MOV.U32 R4, RZ, RZ, R8 ;  /* 0x000000ffff040224 */ /* 0x001fe400078e0008 */
[----:B------:R-:W-:-:S05]  /*6160*/  @P0 IMAD.MOV.U32 R5, RZ, RZ, R9 ;  /* 0x000000ffff050224 */ /* 0x000fca00078e0009 */
[----:B------:R0:W-:Y:S03]  /*6170*/  @P0 STG.E.U16 desc[UR38][R4.64+0xe2], R83 ;  /* 0x0000e25304000986 */ /* 0x0001e6000c101526 */
[----:B0-----:R-:W-:Y:S02]  /*6180*/  @P3 IMAD.MOV.U32 R4, RZ, RZ, R6 ;  /* 0x000000ffff043224 */ /* 0x001fe400078e0006 */
[----:B------:R-:W-:-:S05]  /*6190*/  @P3 IMAD.MOV.U32 R5, RZ, RZ, R7 ;  /* 0x000000ffff053224 */ /* 0x000fca00078e0007 */
[----:B------:R0:W-:Y:S04]  /*61a0*/  @P3 STG.E.U16 desc[UR38][R4.64+0xf0], R84 ;  /* 0x0000f05404003986 */ /* 0x0001e8000c101526 */
[----:B------:R4:W-:Y:S01]  /*61b0*/  @P4 STG.E.U16 desc[UR38][R6.64+0xf2], R85 ;  /* 0x0000f25506004986 */ /* 0x0009e2000c101526 */
[----:B0-----:R-:W-:Y:S02]  /*61c0*/  @P1 IMAD.MOV.U32 R4, RZ, RZ, R8 ;  /* 0x000000ffff041224 */ /* 0x001fe400078e0008 */
[----:B------:R-:W-:-:S05]  /*61d0*/  @P1 IMAD.MOV.U32 R5, RZ, RZ, R9 ;  /* 0x000000ffff051224 */ /* 0x000fca00078e0009 */
[----:B------:R4:W-:Y:S04]  /*61e0*/  @P1 STG.E.U16 desc[UR38][R4.64+0xf0], R86 ;  /* 0x0000f05604001986 */ /* 0x0009e8000c101526 */
[----:B------:R4:W-:Y:S02]  /*61f0*/  @P2 STG.E.U16 desc[UR38][R8.64+0xf2], R87 ;  /* 0x0000f25708002986 */ /* 0x0009e4000c101526 */
.L_x_160:
[----:B------:R-:W-:Y:S05]  /*6200*/  BSYNC B0 ;  /* 0x0000000000007941 */ /* 0x000fea0003800000 */
.L_x_34:
[----:B------:R-:W-:Y:S01]  /*6210*/  IADD3 R16, P0, R16, UR36, RZ ;  /* 0x0000002410107c10 */ /* 0x000fe2000ff1e0ff */
[----:B------:R-:W-:Y:S01]  /*6220*/  ULDC.64 UR4, c[0x0][0x650] ;  /* 0x0001940000047ab9 */ /* 0x000fe20000000a00 */
[----:B------:R-:W-:Y:S01]  /*6230*/  PRMT R3, RZ, 0x7610, R3 ;  /* 0x00007610ff037816 */ /* 0x000fe20000000003 */
[----:B------:R-:W-:Y:S01]  /*6240*/  IMAD.MOV.U32 R100, RZ, RZ, -0x1 ;  /* 0xffffffffff647424 */ /* 0x000fe200078e00ff */
[----:B------:R-:W-:Y:S01]  /*6250*/  IADD3.X R17, R17, UR42, RZ, P0, !PT ;  /* 0x0000002a11117c10 */ /* 0x000fe200087fe4ff */
[----:B------:R-:W-:Y:S01]  /*6260*/  IMAD.MOV.U32 R99, RZ, RZ, -0x1 ;  /* 0xffffffffff637424 */ /* 0x000fe200078e00ff */
[----:B------:R-:W-:-:S04]  /*6270*/  ISETP.GE.U32.AND P0, PT, R16, UR4, PT ;  /* 0x0000000410007c0c */ /* 0x000fc8000bf06070 */
[----:B------:R-:W-:-:S13]  /*6280*/  ISETP.GE.U32.AND.EX P0, PT, R17, UR5, PT, P0 ;  /* 0x0000000511007c0c */ /* 0x000fda000bf06100 */
[----:B------:R-:W-:Y:S05]  /*6290*/  @P0 BRA `(.L_x_161) ;  /* 0x00000004004c0947 */ /* 0x000fea0003800000 */
[----:B------:R-:W0:Y:S01]  /*62a0*/  LDC.64 R10, c[0x0][0x628] ;  /* 0x00018a00ff0a7b82 */ /* 0x000e220000000a00 */
[----:B---3--:R-:W3:Y:S01]  /*62b0*/  S2R R12, SR_CTAID.X ;  /* 0x00000000000c7919 */ /* 0x008ee20000002500 */
[----:B-12-4-:R-:W-:Y:S02]  /*62c0*/  IMAD.MOV.U32 R8, RZ, RZ, R16 ;  /* 0x000000ffff087224 */ /* 0x016fe400078e0010 */
[----:B------:R-:W-:Y:S01]  /*62d0*/  IMAD.MOV.U32 R9, RZ, RZ, R17 ;  /* 0x000000ffff097224 */ /* 0x000fe200078e0011 */
[----:B------:R-:W1:Y:S03]  /*62e0*/  S2R R20, SR_CTAID.Y ;  /* 0x0000000000147919 */ /* 0x000e660000002600 */
[----:B------:R-:W2:Y:S08]  /*62f0*/  LDC R0, c[0x0][0x630] ;  /* 0x00018c00ff007b82 */ /* 0x000eb00000000800 */
[----:B------:R-:W4:Y:S01]  /*6300*/  LDC.64 R14, c[0x0][0x620] ;  /* 0x00018800ff0e7b82 */ /* 0x000f220000000a00 */
[----:B0-----:R-:W-:-:S04]  /*6310*/  ISETP.NE.U32.AND P0, PT, R10, RZ, PT ;  /* 0x000000ff0a00720c */ /* 0x001fc80003f05070 */
[----:B------:R-:W-:-:S13]  /*6320*/  ISETP.NE.AND.EX P0, PT, R11, RZ, PT, P0 ;  /* 0x000000ff0b00720c */ /* 0x000fda0003f05300 */
[----:B-1234-:R-:W-:Y:S05]  /*6330*/  @!P0 BRA `(.L_x_162) ;  /* 0x0000000000288947 */ /* 0x01efea0003800000 */
        /* <DEDUP_REMOVED lines=10> */
.L_x_162:
[-CC-:B------:R-:W-:Y:S01]  /*63e0*/  SHF.R.U64 R99, R8, R0.reuse, R9.reuse ;  /* 0x0000000008637219 */ /* 0x180fe20000001209 */
[----:B------:R-:W0:Y:S01]  /*63f0*/  LDC.64 R26, c[0x0][0x640] ;  /* 0x00019000ff1a7b82 */ /* 0x000e220000000a00 */
[----:B------:R-:W-:Y:S01]  /*6400*/  SHF.R.U32.HI R0, RZ, R0, R9 ;  /* 0x00000000ff007219 */ /* 0x000fe20000011609 */
[----:B------:R-:W-:Y:S01]  /*6410*/  ULDC UR4, c[0x0][0x150] ;  /* 0x0000540000047ab9 */ /* 0x000fe20000000800 */
[----:B------:R-:W-:Y:S02]  /*6420*/  IADD3 R3, P0, RZ, -R99, RZ ;  /* 0x80000063ff037210 */ /* 0x000fe40007f1e0ff */
[----:B------:R-:W-:-:S03]  /*6430*/  I2FP.F32.U32 R7, R12 ;  /* 0x0000000c00077245 */ /* 0x000fc60000201000 */
[----:B------:R-:W1:Y:S01]  /*6440*/  LDC R6, c[0x0][0x618] ;  /* 0x00018600ff067b82 */ /* 0x000e620000000800 */
[----:B------:R-:W-:Y:S02]  /*6450*/  IMAD.X R5, RZ, RZ, ~R0, P0 ;  /* 0x000000ffff057224 */ /* 0x000fe400000e0e00 */
[----:B------:R-:W-:Y:S01]  /*6460*/  FMUL R7, R7, UR4 ;  /* 0x0000000407077c20 */ /* 0x000fe20008400000 */
[----:B------:R-:W-:Y:S01]  /*6470*/  ULDC UR4, c[0x0][0x154] ;  /* 0x0000550000047ab9 */ /* 0x000fe20000000800 */
[-C--:B------:R-:W-:Y:S02]  /*6480*/  IMAD R0, R5, R14.reuse, RZ ;  /* 0x0000000e05007224 */ /* 0x080fe400078e02ff */
[C---:B------:R-:W-:Y:S01]  /*6490*/  IMAD.WIDE.U32 R4, R3.reuse, R14, R16 ;  /* 0x0000000e03047225 */ /* 0x040fe200078e0010 */
[----:B------:R-:W2:Y:S01]  /*64a0*/  LDC R11, c[0x0][0x608] ;  /* 0x00018200ff0b7b82 */ /* 0x000ea20000000800 */
[----:B------:R-:W3:Y:S02]  /*64b0*/  F2I.U32.TRUNC.NTZ R7, R7 ;  /* 0x0000000700077305 */ /* 0x000ee4000020f000 */
[----:B------:R-:W-:-:S04]  /*64c0*/  IMAD R3, R3, R15, R0 ;  /* 0x0000000f03037224 */ /* 0x000fc800078e0200 */
[----:B------:R-:W-:Y:S01]  /*64d0*/  IMAD.IADD R3, R5, 0x1, R3 ;  /* 0x0000000105037824 */ /* 0x000fe200078e0203 */
[----:B------:R-:W4:Y:S01]  /*64e0*/  LDC R8, c[0x0][0x658] ;  /* 0x00019600ff087b82 */ /* 0x000f220000000800 */
[----:B------:R-:W-:Y:S02]  /*64f0*/  I2FP.F32.U32 R5, R20 ;  /* 0x0000001400057245 */ /* 0x000fe40000201000 */
[----:B0-----:R-:W-:-:S04]  /*6500*/  ISETP.NE.U32.AND P0, PT, R26, RZ, PT ;  /* 0x000000ff1a00720c */ /* 0x001fc80003f05070 */
[----:B------:R-:W-:Y:S01]  /*6510*/  ISETP.NE.AND.EX P0, PT, R27, RZ, PT, P0 ;  /* 0x000000ff1b00720c */ /* 0x000fe20003f05300 */
[----:B------:R-:W0:Y:S01]  /*6520*/  LDC R9, c[0x0][0x144] ;  /* 0x00005100ff097b82 */ /* 0x000e220000000800 */
[-C--:B-1----:R-:W-:Y:S01]  /*6530*/  SHF.R.U64 R13, R4, R6.reuse, R3 ;  /* 0x00000006040d7219 */ /* 0x082fe20000001203 */
[----:B---3--:R-:W-:Y:S01]  /*6540*/  IMAD.MOV R7, RZ, RZ, -R7 ;  /* 0x000000ffff077224 */ /* 0x008fe200078e0a07 */
[----:B------:R-:W-:Y:S01]  /*6550*/  SHF.R.U32.HI R0, RZ, R6, R3 ;  /* 0x00000006ff007219 */ /* 0x000fe20000011603 */
[----:B------:R-:W-:-:S04]  /*6560*/  FMUL R6, R5, UR4 ;  /* 0x0000000405067c20 */ /* 0x000fc80008400000 */
[----:B------:R-:W1:Y:S01]  /*6570*/  LDC R21, c[0x0][0x148] ;  /* 0x00005200ff157b82 */ /* 0x000e620000000800 */
[----:B------:R3:W0:Y:S01]  /*6580*/  F2I.U32.TRUNC.NTZ R14, R6 ;  /* 0x00000006000e7305 */ /* 0x000622000020f000 */
[-CC-:B--2---:R-:W-:Y:S02]  /*6590*/  SHF.R.U64 R10, R13, R11.reuse, R0.reuse ;  /* 0x0000000b0d0a7219 */ /* 0x184fe40000001200 */
[----:B------:R-:W-:-:S04]  /*65a0*/  SHF.R.U32.HI R3, RZ, R11, R0 ;  /* 0x0000000bff037219 */ /* 0x000fc80000011600 */
[----:B-----5:R-:W2:Y:S01]  /*65b0*/  LDC R24, c[0x0][0x648] ;  /* 0x00019200ff187b82 */ /* 0x020ea20000000800 */
[-CC-:B----4-:R-:W-:Y:S02]  /*65c0*/  SHF.R.U64 R15, R10, R8.reuse, R3.reuse ;  /* 0x000000080a0f7219 */ /* 0x190fe40000001203 */
[----:B------:R-:W-:-:S03]  /*65d0*/  SHF.R.U32.HI R5, RZ, R8, R3 ;  /* 0x00000008ff057219 */ /* 0x000fc60000011603 */
[----:B------:R-:W-:Y:S02]  /*65e0*/  IMAD.MOV.U32 R4, RZ, RZ, R15 ;  /* 0x000000ffff047224 */ /* 0x000fe400078e000f */
[----:B------:R-:W4:Y:S01]  /*65f0*/  LDC R28, c[0x0][0x638] ;  /* 0x00018e00ff1c7b82 */ /* 0x000f220000000800 */
[----:B0-----:R-:W-:-:S07]  /*6600*/  IMAD R25, R9, R7, R12 ;  /* 0x0000000709197224 */ /* 0x001fce00078e020c */
[----:B------:R-:W0:Y:S08]  /*6610*/  LDC R29, c[0x0][0x610] ;  /* 0x00018400ff1d7b82 */ /* 0x000e300000000800 */
[----:B------:R-:W0:Y:S01]  /*6620*/  LDC R30, c[0x0][0x600] ;  /* 0x00018000ff1e7b82 */ /* 0x000e220000000800 */
[----:B-1-3--:R-:W-:Y:S05]  /*6630*/  @!P0 BRA `(.L_x_163) ;  /* 0x0000000000288947 */ /* 0x00afea0003800000 */
[----:B------:R-:W1:Y:S02]  /*6640*/  LDC R0, c[0x0][0x64c] ;  /* 0x00019300ff007b82 */ /* 0x000e640000000800 */
[----:B-1----:R-:W-:-:S05]  /*6650*/  IADD3 R3, P0, R15, R0, RZ ;  /* 0x000000000f037210 */ /* 0x002fca0007f1e0ff */
        /* <DEDUP_REMOVED lines=8> */
.L_x_163:
[----:B------:R-:W-:Y:S01]  /*66e0*/  ISETP.NE.AND P0, PT, R2, 0x1, PT ;  /* 0x000000010200780c */ /* 0x000fe20003f05270 */
[----:B------:R-:W-:Y:S01]  /*66f0*/  IMAD.MOV R14, RZ, RZ, -R14 ;  /* 0x000000ffff0e7224 */ /* 0x000fe200078e0a0e */
[----:B--2---:R-:W-:Y:S02]  /*6700*/  SHF.R.U64 R0, R4, R24, R5 ;  /* 0x0000001804007219 */ /* 0x004fe40000001205 */
[----:B------:R-:W-:Y:S02]  /*6710*/  LOP3.LUT R3, R10, R97, RZ, 0xc0, !PT ;  /* 0x000000610a037212 */ /* 0x000fe400078ec0ff */
[----:B------:R-:W-:Y:S01]  /*6720*/  LOP3.LUT R6, R13, R96, RZ, 0xc0, !PT ;  /* 0x000000600d067212 */ /* 0x000fe200078ec0ff */
[----:B------:R-:W-:Y:S02]  /*6730*/  IMAD.MOV R4, RZ, RZ, -R0 ;  /* 0x000000ffff047224 */ /* 0x000fe400078e0a00 */
[----:B------:R-:W-:Y:S02]  /*6740*/  IMAD R0, R92, R0, R3 ;  /* 0x000000005c007224 */ /* 0x000fe400078e0203 */
[----:B----4-:R-:W-:-:S02]  /*6750*/  IMAD R3, R4, R28, R15 ;  /* 0x0000001c04037224 */ /* 0x010fc400078e020f */
[----:B------:R-:W-:Y:S02]  /*6760*/  @P0 IMAD R25, R21, R14, R20 ;  /* 0x0000000e15190224 */ /* 0x000fe400078e0214 */
[----:B0-----:R-:W-:Y:S02]  /*6770*/  IMAD R5, R3, R30, R6 ;  /* 0x0000001e03057224 */ /* 0x001fe400078e0206 */
[----:B------:R-:W-:Y:S02]  /*6780*/  IMAD R0, R0, R29, R25 ;  /* 0x0000001d00007224 */ /* 0x000fe400078e0219 */
[----:B------:R-:W-:-:S03]  /*6790*/  IMAD.MOV.U32 R4, RZ, RZ, 0x1 ;  /* 0x00000001ff047424 */ /* 0x000fc600078e00ff */
[----:B------:R-:W-:Y:S02]  /*67a0*/  SEL R100, R5, R0, !P0 ;  /* 0x0000000005647207 */ /* 0x000fe40004000000 */
[----:B------:R-:W-:Y:S02]  /*67b0*/  PRMT R3, R4, 0x7610, R3 ;  /* 0x0000761004037816 */ /* 0x000fe40000000003 */
[----:B------:R-:W-:-:S07]  /*67c0*/  SEL R0, R0, R5, !P0 ;  /* 0x0000000500007207 */ /* 0x000fce0004000000 */
.L_x_161:
[----:B------:R-:W-:Y:S01]  /*67d0*/  UIMAD.WIDE.U32 UR4, UR41, 0x24924925, URZ ;  /* 0x24924925290478a5 */ /* 0x000fe2000f8e003f */
[----:B------:R-:W-:Y:S01]  /*67e0*/  LOP3.LUT P0, RZ, R3, 0xff, RZ, 0xc0, !PT ;  /* 0x000000ff03ff7812 */ /* 0x000fe2000780c0ff */
[----:B------:R-:W-:Y:S02]  /*67f0*/  IMAD.MOV.U32 R101, RZ, RZ, R0 ;  /* 0x000000ffff657224 */ /* 0x000fe400078e0000 */
[----:B------:R-:W-:-:S04]  /*6800*/  UIADD3 UR4, UR41, -UR5, URZ ;  /* 0x8000000529047290 */ /* 0x000fc8000fffe03f */
[----:B------:R-:W-:-:S04]  /*6810*/  ULEA.HI UR4, UR4, UR5, URZ, 0x1f ;  /* 0x0000000504047291 */ /* 0x000fc8000f8ff83f */
[----:B------:R-:W-:-:S04]  /*6820*/  USHF.R.U32.HI UR4, URZ, 0x2, UR4 ;  /* 0x000000023f047899 */ /* 0x000fc80008011604 */
[----:B------:R-:W-:Y:S01]  /*6830*/  UIMAD UR41, UR4, -0x7, UR41 ;  /* 0xfffffff9042978a4 */ /* 0x000fe2000f8e0229 */
[----:B------:R-:W-:Y:S11]  /*6840*/  @P0 BRA `(.L_x_164) ;  /* 0xffffffac00080947 */ /* 0x000ff6000383ffff */
[----:B------:R-:W-:Y:S05]  /*6850*/  EXIT ;  /* 0x000000000000794d */ /* 0x000fea0003800000 */
.L_x_7:
        /* <DEDUP_REMOVED lines=26> */
.L_x_166:
[----:B------:R-:W0:Y:S01]  /*6a00*/  LDC.64 R28, c[0x0][0x640] ;  /* 0x00019000ff1c7b82 */ /* 0x000e220000000a00 */
[-CC-:B------:R-:W-:Y:S01]  /*6a10*/  SHF.R.U64 R22, R14, R6.reuse, R15.reuse ;  /* 0x000000060e167219 */ /* 0x180fe2000000120f */
[----:B------:R-:W-:Y:S01]  /*6a20*/  IMAD.MOV.U32 R30, RZ, RZ, 0x1 ;  /* 0x00000001ff1e7424 */ /* 0x000fe200078e00ff */
[----:B------:R-:W-:Y:S02]  /*6a30*/  SHF.R.U32.HI R6, RZ, R6, R15 ;  /* 0x00000006ff067219 */ /* 0x000fe4000001160f */
[----:B------:R-:W-:-:S03]  /*6a40*/  IADD3 R13, P0, RZ, -R22, RZ ;  /* 0x80000016ff0d7210 */ /* 0x000fc60007f1e0ff */
[----:B------:R-:W1:Y:S02]  /*6a50*/  LDC R12, c[0x0][0x618] ;  /* 0x00018600ff0c7b82 */ /* 0x000e640000000800 */
[----:B------:R-:W-:-:S04]  /*6a60*/  IMAD.X R11, RZ, RZ, ~R6, P0 ;  /* 0x000000ffff0b7224 */ /* 0x000fc800000e0e06 */
[-C--:B------:R-:W-:Y:S02]  /*6a70*/  IMAD R6, R11, R24.reuse, RZ ;  /* 0x000000180b067224 */ /* 0x080fe400078e02ff */
[----:B------:R-:W2:Y:S01]  /*6a80*/  LDC R14, c[0x0][0x608] ;  /* 0x00018200ff0e7b82 */ /* 0x000ea20000000800 */
[----:B------:R-:W-:-:S04]  /*6a90*/  IMAD.WIDE.U32 R10, R13, R24, R16 ;  /* 0x000000180d0a7225 */ /* 0x000fc800078e0010 */
[----:B------:R-:W-:-:S03]  /*6aa0*/  IMAD R13, R13, R25, R6 ;  /* 0x000000190d0d7224 */ /* 0x000fc600078e0206 */
[----:B------:R-:W3:Y:S01]  /*6ab0*/  LDC R27, c[0x0][0x658] ;  /* 0x00019600ff1b7b82 */ /* 0x000ee20000000800 */
[----:B------:R-:W-:Y:S01]  /*6ac0*/  IMAD.IADD R11, R11, 0x1, R13 ;  /* 0x000000010b0b7824 */ /* 0x000fe200078e020d */
[----:B0-----:R-:W-:-:S04]  /*6ad0*/  ISETP.NE.U32.AND P0, PT, R28, RZ, PT ;  /* 0x000000ff1c00720c */ /* 0x001fc80003f05070 */
[----:B------:R-:W-:Y:S02]  /*6ae0*/  ISETP.NE.AND.EX P0, PT, R29, RZ, PT, P0 ;  /* 0x000000ff1d00720c */ /* 0x000fe40003f05300 */
[----:B------:R-:W0:Y:S01]  /*6af0*/  LDC R24, c[0x0][0x600] ;  /* 0x00018000ff187b82 */ /* 0x000e220000000800 */
[-CC-:B-1----:R-:W-:Y:S01]  /*6b00*/  SHF.R.U64 R8, R10, R12.reuse, R11.reuse ;  /* 0x0000000c0a087219 */ /* 0x182fe2000000120b */
[----:B------:R-:W-:Y:S01]  /*6b10*/  IMAD.MOV.U32 R10, RZ, RZ, -0x1 ;  /* 0xffffffffff0a7424 */ /* 0x000fe200078e00ff */
[----:B------:R-:W-:-:S05]  /*6b20*/  SHF.R.U32.HI R11, RZ, R12, R11 ;  /* 0x0000000cff0b7219 */ /* 0x000fca000001160b */
[----:B------:R-:W1:Y:S01]  /*6b30*/  LDC R25, c[0x0][0x648] ;  /* 0x00019200ff197b82 */ /* 0x000e620000000800 */
[-CC-:B--2---:R-:W-:Y:S02]  /*6b40*/  SHF.R.U64 R21, R8, R14.reuse, R11.reuse ;  /* 0x0000000e08157219 */ /* 0x184fe4000000120b */
[----:B------:R-:W-:-:S05]  /*6b50*/  SHF.R.U32.HI R6, RZ, R14, R11 ;  /* 0x0000000eff067219 */ /* 0x000fca000001160b */
[----:B------:R-:W2:Y:S01]  /*6b60*/  LDC R26, c[0x0][0x638] ;  /* 0x00018e00ff1a7b82 */ /* 0x000ea20000000800 */
[-C--:B---3--:R-:W-:Y:S02]  /*6b70*/  SHF.L.U32 R10, R10, R27.reuse, RZ ;  /* 0x0000001b0a0a7219 */ /* 0x088fe400000006ff */
[-CC-:B------:R-:W-:Y:S02]  /*6b80*/  SHF.R.U64 R23, R21, R27.reuse, R6.reuse ;  /* 0x0000001b15177219 */ /* 0x180fe40000001206 */
[----:B------:R-:W-:Y:S02]  /*6b90*/  LOP3.LUT R32, RZ, R10, RZ, 0x33, !PT ;  /* 0x0000000aff207212 */ /* 0x000fe400078e33ff */
[----:B------:R-:W-:Y:S01]  /*6ba0*/  SHF.R.U32.HI R11, RZ, R27, R6 ;  /* 0x0000001bff0b7219 */ /* 0x000fe20000011606 */
[----:B------:R-:W3:Y:S01]  /*6bb0*/  LDC R31, c[0x0][0x610] ;  /* 0x00018400ff1f7b82 */ /* 0x000ee20000000800 */
[----:B------:R-:W-:Y:S01]  /*6bc0*/  IMAD.MOV.U32 R10, RZ, RZ, R23 ;  /* 0x000000ffff0a7224 */ /* 0x000fe200078e0017 */
[----:B------:R-:W-:Y:S06]  /*6bd0*/  @!P0 BRA `(.L_x_167) ;  /* 0x0000000000288947 */ /* 0x000fec0003800000 */
        /* <DEDUP_REMOVED lines=10> */
.L_x_167:
[----:B------:R-:W-:Y:S02]  /*6c80*/  ISETP.NE.AND P0, PT, R2, 0x1, PT ;  /* 0x000000010200780c */ /* 0x000fe40003f05270 */
[----:B-1----:R-:W-:Y:S01]  /*6c90*/  SHF.R.U64 R6, R10, R25, R11 ;  /* 0x000000190a067219 */ /* 0x002fe2000000120b */
[----:B0-----:R-:W-:Y:S01]  /*6ca0*/  VIADD R11, R24, 0xffffffff ;  /* 0xffffffff180b7836 */ /* 0x001fe20000000000 */
[----:B------:R-:W-:Y:S02]  /*6cb0*/  SHF.L.U32 R30, R30, R27, RZ ;  /* 0x0000001b1e1e7219 */ /* 0x000fe400000006ff */
[----:B------:R-:W-:Y:S01]  /*6cc0*/  LOP3.LUT R5, R21, R32, RZ, 0xc0, !PT ;  /* 0x0000002015057212 */ /* 0x000fe200078ec0ff */
[----:B------:R-:W-:-:S04]  /*6cd0*/  IMAD.MOV R10, RZ, RZ, -R6 ;  /* 0x000000ffff0a7224 */ /* 0x000fc800078e0a06 */
[----:B------:R-:W-:Y:S01]  /*6ce0*/  IMAD R6, R30, R6, R5 ;  /* 0x000000061e067224 */ /* 0x000fe200078e0205 */
[----:B------:R-:W-:Y:S01]  /*6cf0*/  LOP3.LUT R5, R8, R11, RZ, 0xc0, !PT ;  /* 0x0000000b08057212 */ /* 0x000fe200078ec0ff */
[----:B------:R-:W-:Y:S02]  /*6d00*/  @P0 IMAD R7, R9, R20, R4 ;  /* 0x0000001409070224 */ /* 0x000fe400078e0204 */
[----:B--2---:R-:W-:Y:S02]  /*6d10*/  IMAD R4, R10, R26, R23 ;  /* 0x0000001a0a047224 */ /* 0x004fe400078e0217 */
[----:B---3--:R-:W-:Y:S02]  /*6d20*/  IMAD R7, R6, R31, R7 ;  /* 0x0000001f06077224 */ /* 0x008fe400078e0207 */
[----:B------:R-:W-:Y:S02]  /*6d30*/  IMAD R4, R4, R24, R5 ;  /* 0x0000001804047224 */ /* 0x000fe400078e0205 */
[----:B------:R-:W-:-:S02]  /*6d40*/  IMAD.MOV.U32 R8, RZ, RZ, 0x1 ;  /* 0x00000001ff087424 */ /* 0x000fc400078e00ff */
[----:B------:R-:W-:Y:S01]  /*6d50*/  IMAD.MOV.U32 R6, RZ, RZ, R22 ;  /* 0x000000ffff067224 */ /* 0x000fe200078e0016 */
[----:B------:R-:W-:Y:S02]  /*6d60*/  SEL R19, R4, R7, !P0 ;  /* 0x0000000704137207 */ /* 0x000fe40004000000 */
[----:B------:R-:W-:-:S07]  /*6d70*/  SEL R21, R7, R4, !P0 ;  /* 0x0000000407157207 */ /* 0x000fce0004000000 */
.L_x_165:
[----:B------:R-:W-:-:S08]  /*6d80*/  NOP ;  /* 0x0000000000007918 */ /* 0x000fd00000000000 */
[----:B------:R-:W0:-:S00]  /*6d90*/  USETMAXREG.DEALLOC.CTAPOOL 0x28 ;  /* 0x00000028000079c8 */ /* 0x000e0000080e0500 */
[----:B0-----:R-:W-:-:S13]  /*6da0*/  ISETP.NE.AND P0, PT, R3, RZ, PT ;  /* 0x000000ff0300720c */ /* 0x001fda0003f05270 */
[----:B------:R-:W-:Y:S05]  /*6db0*/  @P0 EXIT ;  /* 0x000000000000094d */ /* 0x000fea0003800000 */
[----:B------:R-:W-:Y:S01]  /*6dc0*/  LOP3.LUT P0, RZ, R8, 0xff, RZ, 0xc0, !PT ;  /* 0x000000ff08ff7812 */ /* 0x000fe2000780c0ff */
[----:B------:R-:W-:Y:S02]  /*6dd0*/  IMAD.MOV.U32 R3, RZ, RZ, 0x1 ;  /* 0x00000001ff037424 */ /* 0x000fe400078e00ff */
[----:B------:R-:W-:-:S10]  /*6de0*/  IMAD.MOV.U32 R8, RZ, RZ, RZ ;  /* 0x000000ffff087224 */ /* 0x000fd400078e00ff */
[----:B------:R-:W-:Y:S05]  /*6df0*/  @!P0 BRA `(.L_x_168) ;  /* 0x0000000c002c8947 */ /* 0x000fea0003800000 */
[----:B------:R-:W0:Y:S01]  /*6e00*/  LDC R3, c[0x0][0x28c] ;  /* 0x0000a300ff037b82 */ /* 0x000e220000000800 */
[----:B------:R-:W-:Y:S01]  /*6e10*/  ULDC UR5, c[0x0][0x658] ;  /* 0x0001960000057ab9 */ /* 0x000fe20000000800 */
[----:B------:R-:W-:Y:S01]  /*6e20*/  UMOV UR6, 0xffffffff ;  /* 0xffffffff00067882 */ /* 0x000fe20000000000 */
[----:B------:R-:W-:Y:S01]  /*6e30*/  BSSY B0, `(.L_x_168) ;  /* 0x00000c7000007945 */ /* 0x000fe20003800000 */
[----:B------:R-:W-:Y:S01]  /*6e40*/  USHF.L.U32 UR6, UR6, UR5, URZ ;  /* 0x0000000506067299 */ /* 0x000fe2000800063f */
[----:B------:R-:W-:Y:S01]  /*6e50*/  IMAD.MOV.U32 R10, RZ, RZ, 0x1 ;  /* 0x00000001ff0a7424 */ /* 0x000fe200078e00ff */
[----:B------:R-:W-:Y:S01]  /*6e60*/  LOP3.LUT R9, R18, 0x2, RZ, 0xfc, !PT ;  /* 0x0000000212097812 */ /* 0x000fe200078efcff */
[----:B------:R-:W-:Y:S01]  /*6e70*/  IMAD.MOV.U32 R8, RZ, RZ, RZ ;  /* 0x000000ffff087224 */ /* 0x000fe200078e00ff */
[----:B------:R-:W1:Y:S01]  /*6e80*/  S2UR UR8, SR_CgaCtaId ;  /* 0x00000000000879c3 */ /* 0x000e620000008800 */
[----:B------:R-:W-:Y:S01]  /*6e90*/  ULDC UR4, c[0x0][0x600] ;  /* 0x0001800000047ab9 */ /* 0x000fe20000000800 */
[----:B------:R-:W-:Y:S01]  /*6ea0*/  UMOV UR7, 0x1 ;  /* 0x0000000100077882 */ /* 0x000fe20000000000 */
[----:B------:R-:W-:-:S02]  /*6eb0*/  UIADD3 UR15, UR4, -0x1, URZ ;  /* 0xffffffff040f7890 */ /* 0x000fc4000fffe03f */
[----:B------:R-:W-:Y:S02]  /*6ec0*/  USHF.L.U32 UR17, UR7, UR5, URZ ;  /* 0x0000000507117299 */ /* 0x000fe4000800063f */
[----:B------:R-:W-:Y:S01]  /*6ed0*/  ULOP3.LUT UR16, URZ, UR6, URZ, 0x33, !UPT ;  /* 0x000000063f107292 */ /* 0x000fe2000f8e333f */
[----:B------:R-:W-:Y:S01]  /*6ee0*/  ULDC.64 UR20, c[0x0][0x198] ;  /* 0x0000660000147ab9 */ /* 0x000fe20000000a00 */
[----:B0-----:R-:W-:-:S05]  /*6ef0*/  VIADD R3, R3, 0x3f ;  /* 0x0000003f03037836 */ /* 0x001fca0000000000 */
[----:B------:R-:W-:Y:S01]  /*6f00*/  SHF.R.S32.HI R4, RZ, 0x1f, R3 ;  /* 0x0000001fff047819 */ /* 0x000fe20000011403 */
[----:B-1----:R-:W-:-:S03]  /*6f10*/  IMAD.U32 R12, RZ, RZ, UR8 ;  /* 0x00000008ff0c7e24 */ /* 0x002fc6000f8e00ff */
[----:B------:R-:W-:Y:S01]  /*6f20*/  LEA.HI R4, R4, R3, RZ, 0x6 ;  /* 0x0000000304047211 */ /* 0x000fe200078f30ff */
[----:B------:R-:W-:-:S03]  /*6f30*/  IMAD.MOV.U32 R3, RZ, RZ, 0x1 ;  /* 0x00000001ff037424 */ /* 0x000fc600078e00ff */
[----:B------:R-:W-:-:S05]  /*6f40*/  SHF.R.S32.HI R11, RZ, 0x6, R4 ;  /* 0x00000006ff0b7819 */ /* 0x000fca0000011404 */
[----:B------:R-:W-:-:S07]  /*6f50*/  VIADD R13, R11, 0x1 ;  /* 0x000000010b0d7836 */ /* 0x000fce0000000000 */
.L_x_179:
[----:B------:R-:W-:-:S03]  /*6f60*/  UMOV UR4, 0xffffffff ;  /* 0xffffffff00047882 */ /* 0x000fc60000000000 */
[----:B------:R-:W-:Y:S05]  /*6f70*/  BRA.DIV UR4, `(.L_x_169) ;  /* 0x0000001204207947 */ /* 0x000fea000b800000 */
[----:B------:R-:W-:-:S13]  /*6f80*/  ELECT P6, URZ, PT ;  /* 0x00000000003f782f */ /* 0x000fda00038c0000 */
.L_x_193:
[----:B------:R-:W0:Y:S01]  /*6f90*/  LDC R4, c[0x0][0x28c] ;  /* 0x0000a300ff047b82 */ /* 0x000e220000000800 */
[----:B------:R-:W-:Y:S01]  /*6fa0*/  BSSY B1, `(.L_x_170) ;  /* 0x000003b000017945 */ /* 0x000fe20003800000 */
[----:B0-----:R-:W-:-:S13]  /*6fb0*/  ISETP.LT.OR P6, PT, R4, 0x1, !P6 ;  /* 0x000000010400780c */ /* 0x001fda00077c1670 */
[----:B------:R-:W-:Y:S05]  /*6fc0*/  @P6 BRA `(.L_x_171) ;  /* 0x0000000000e06947 */ /* 0x000fea0003800000 */
[----:B------:R-:W-:Y:S02]  /*6fd0*/  IMAD R21, R21, 0x4, R12 ;  /* 0x0000000415157824 */ /* 0x000fe400078e020c */
[----:B------:R-:W-:Y:S02]  /*6fe0*/  IMAD.SHL.U32 R19, R19, 0x80, RZ ;  /* 0x0000008013137824 */ /* 0x000fe400078e00ff */
[----:B------:R-:W-:Y:S02]  /*6ff0*/  IMAD.MOV.U32 R22, RZ, RZ, RZ ;  /* 0x000000ffff167224 */ /* 0x000fe400078e00ff */
[----:B------:R-:W-:Y:S02]  /*7000*/  IMAD.MOV.U32 R4, RZ, RZ, R13 ;  /* 0x000000ffff047224 */ /* 0x000fe400078e000d */
[----:B------:R-:W-:Y:S02]  /*7010*/  IMAD.MOV.U32 R5, RZ, RZ, R3 ;  /* 0x000000ffff057224 */ /* 0x000fe400078e0003 */
[----:B------:R-:W-:-:S02]  /*7020*/  IMAD.MOV.U32 R7, RZ, RZ, R8 ;  /* 0x000000ffff077224 */ /* 0x000fc400078e0008 */
[----:B------:R-:W-:-:S07]  /*7030*/  IMAD.SHL.U32 R21, R21, 0x20, RZ ;  /* 0x0000002015157824 */ /* 0x000fce00078e00ff */
.L_x_174:
[----:B------:R-:W0:Y:S01]  /*7040*/  S2UR UR4, SR_CgaCtaId ;  /* 0x00000000000479c3 */ /* 0x000e220000008800 */
[----:B------:R-:W-:Y:S02]  /*7050*/  MOV R15, 0x400 ;  /* 0x00000400000f7802 */ /* 0x000fe40000000f00 */
[----:B------:R-:W-:Y:S02]  /*7060*/  SHF.L.U32 R14, R5, 0x1f, RZ ;  /* 0x0000001f050e7819 */ /* 0x000fe400000006ff */
[----:B------:R-:W-:Y:S01]  /*7070*/  ISETP.NE.AND P1, PT, R0, RZ, PT ;  /* 0x000000ff0000720c */ /* 0x000fe20003f25270 */
[----:B0-----:R-:W-:-:S05]  /*7080*/  IMAD.U32 R12, RZ, RZ, UR4 ;  /* 0x00000004ff0c7e24 */ /* 0x001fca000f8e00ff */
[----:B------:R-:W-:-:S07]  /*7090*/  LEA R20, R12, R15, 0x18 ;  /* 0x0000000f0c147211 */ /* 0x000fce00078ec0ff */
[----:B------:R-:W0:Y:S01]  /*70a0*/  @!P1 LDC R15, c[0x0][0x500] ;  /* 0x00014000ff0f9b82 */ /* 0x000e220000000800 */
[----:B------:R-:W-:-:S04]  /*70b0*/  IMAD R23, R7, 0x8, R20 ;  /* 0x0000000807177824 */ /* 0x000fc800078e0214 */
[----:B------:R-:W1:Y:S02]  /*70c0*/  SYNCS.PHASECHK.TRANS64.TRYWAIT P0, [R23+URZ+0x38], R14 ;  /* 0x0000380e170075a7 */ /* 0x000e64000800017f */
[----:B-1----:R-:W-:Y:S05]  /*70d0*/  @!P0 BRA `(.L_x_172) ;  /* 0x0000000c00e88947 */ /* 0x002fea0003800000 */
.L_x_194:
[----:B-1----:R-:W-:Y:S01]  /*70e0*/  PRMT R14, R9, 0x9910, RZ ;  /* 0x00009910090e7816 */ /* 0x002fe200000000ff */
[----:B0-----:R0:W-:Y:S03]  /*70f0*/  @!P1 SYNCS.ARRIVE.TRANS64 RZ, [R23+URZ], R15 ;  /* 0x0000000f17ff99a7 */ /* 0x0011e6000800003f */
[----:B------:R-:W-:-:S13]  /*7100*/  ISETP.NE.AND P0, PT, R14, 0x2, PT ;  /* 0x000000020e00780c */ /* 0x000fda0003f05270 */
[----:B0-----:R-:W-:Y:S05]  /*7110*/  @P0 BRA `(.L_x_173) ;  /* 0x0000000000040947 */ /* 0x001fea0003800000 */
[----:B------:R-:W-:Y:S01]  /*7120*/  BPT.TRAP 0x1 ;  /* 0x000000040000795c */ /* 0x000fe20000300000 */
.L_x_173:
[----:B------:R-:W-:Y:S01]  /*7130*/  IMAD R14, R7, 0x4, R12 ;  /* 0x00000004070e7824 */ /* 0x000fe200078e020c */
[----:B------:R-:W-:Y:S01]  /*7140*/  R2UR UR9, R23 ;  /* 0x00000000170972ca */ /* 0x000fe200000e0000 */
[----:B------:R-:W-:Y:S01]  /*7150*/  VIADD R4, R4, 0xffffffff ;  /* 0xffffffff04047836 */ /* 0x000fe20000000000 */
[----:B------:R-:W-:Y:S01]  /*7160*/  UIADD3 UR4, UP0, UR20, 0xf0, URZ ;  /* 0x000000f014047890 */ /* 0x000fe2000ff1e03f */
[----:B------:R-:W-:Y:S01]  /*7170*/  IMAD.SHL.U32 R14, R14, 0x800, RZ ;  /* 0x000008000e0e7824 */ /* 0x000fe200078e00ff */
[----:B------:R-:W-:Y:S01]  /*7180*/  R2UR UR11, R21 ;  /* 0x00000000150b72ca */ /* 0x000fe200000e0000 */
[----:B------:R-:W-:Y:S01]  /*7190*/  UIADD3 UR22, UP1, UR20, 0x1f0, URZ ;  /* 0x000001f014167890 */ /* 0x000fe2000ff3e03f */
[----:B------:R-:W-:Y:S01]  /*71a0*/  R2UR UR10, R22 ;  /* 0x00000000160a72ca */ /* 0x000fe200000e0000 */
[--C-:B------:R-:W-:Y:S01]  /*71b0*/  IMAD R14, R14, 0x2, R20.reuse ;  /* 0x000000020e0e7824 */ /* 0x100fe200078e0214 */
[----:B------:R-:W-:Y:S01]  /*71c0*/  R2UR UR12, R6 ;  /* 0x00000000060c72ca */ /* 0x000fe200000e0000 */
[----:B------:R-:W-:Y:S01]  /*71d0*/  IMAD R20, R7, 0x4000, R20 ;  /* 0x0000400007147824 */ /* 0x000fe200078e0214 */
[----:B------:R-:W-:Y:S01]  /*71e0*/  R2UR UR18, R19 ;  /* 0x00000000131272ca */ /* 0x000fe200000e0000 */
[----:B------:R-:W-:Y:S01]  /*71f0*/  VIADD R7, R7, 0x1 ;  /* 0x0000000107077836 */ /* 0x000fe20000000000 */
[----:B------:R-:W-:Y:S01]  /*7200*/  R2UR UR5, R14 ;  /* 0x000000000e0572ca */ /* 0x000fe200000e0000 */
[----:B------:R-:W-:Y:S01]  /*7210*/  UIADD3.X UR23, URZ, UR21, URZ, UP1, !UPT ;  /* 0x000000153f177290 */ /* 0x000fe20008ffe43f */
[----:B------:R-:W-:Y:S01]  /*7220*/  R2UR UR8, R20 ;  /* 0x00000000140872ca */ /* 0x000fe200000e0000 */
[----:B------:R-:W-:Y:S01]  /*7230*/  UMOV UR19, 0xf0000 ;  /* 0x000f000000137882 */ /* 0x000fe20000000000 */
[----:B------:R-:W-:Y:S01]  /*7240*/  ISETP.GT.AND P1, PT, R4, 0x1, PT ;  /* 0x000000010400780c */ /* 0x000fe20003f24270 */
[----:B------:R-:W-:Y:S01]  /*7250*/  UMOV UR6, 0x0 ;  /* 0x0000000000067882 */ /* 0x000fe20000000000 */
[----:B------:R-:W-:Y:S01]  /*7260*/  UMOV UR7, 0x10000000 ;  /* 0x1000000000077882 */ /* 0x000fe20000000000 */
[----:B------:R-:W-:Y:S01]  /*7270*/  ISETP.NE.AND P0, PT, R7, 0x7, PT ;  /* 0x000000070700780c */ /* 0x000fe20003f05270 */
[----:B------:R-:W-:-:S03]  /*7280*/  VIADD R22, R22, 0x40 ;  /* 0x0000004016167836 */ /* 0x000fc60000000000 */
[----:B------:R-:W-:Y:S02]  /*7290*/  SEL R14, RZ, 0x1, P0 ;  /* 0x00000001ff0e7807 */ /* 0x000fe40000000000 */
[----:B------:R-:W-:Y:S01]  /*72a0*/  UIADD3 UR13, UR5, 0x180, URZ ;  /* 0x00000180050d7890 */ /* 0x000fe2000fffe03f */
[----:B------:R-:W-:Y:S01]  /*72b0*/  SEL R7, R7, RZ, P0 ;  /* 0x000000ff07077207 */ /* 0x000fe20000000000 */
[----:B------:R-:W-:Y:S01]  /*72c0*/  UIADD3.X UR5, URZ, UR21, URZ, UP0, !UPT ;  /* 0x000000153f057290 */ /* 0x000fe200087fe43f */
[----:B------:R-:W-:Y:S01]  /*72d0*/  LOP3.LUT R5, R5, R14, RZ, 0x3c, !PT ;  /* 0x0000000e05057212 */ /* 0x000fe200078e3cff */
[----:B------:R-:W-:-:S03]  /*72e0*/  UIADD3 UR14, UR8, 0x1c180, URZ ;  /* 0x0001c180080e7890 */ /* 0x000fc6000fffe03f */
[----:B------:R-:W-:-:S04]  /*72f0*/  UMOV UR8, UR13 ;  /* 0x0000000d00087c82 */ /* 0x000fc80008000000 */
[----:B------:R0:W-:Y:S02]  /*7300*/  UTMALDG.3D.MULTICAST [UR8], [UR4], UR19, desc[UR6] ;  /* 0x00000608040073b4 */ /* 0x0001e40008011813 */
[----:B0-----:R-:W-:Y:S01]  /*7310*/  UMOV UR8, UR14 ;  /* 0x0000000e00087c82 */ /* 0x001fe20008000000 */
[----:B------:R-:W-:Y:S02]  /*7320*/  UMOV UR11, UR18 ;  /* 0x00000012000b7c82 */ /* 0x000fe40008000000 */
[----:B------:R0:W-:Y:S02]  /*7330*/  UTMALDG.3D [UR8], [UR22], desc[UR6] ;  /* 0x00000608160075b4 */ /* 0x0001e40008011000 */
[----:B0-----:R-:W-:Y:S05]  /*7340*/  @P1 BRA `(.L_x_174) ;  /* 0xfffffffc003c1947 */ /* 0x001fea000383ffff */
.L_x_171:
[----:B------:R-:W-:Y:S05]  /*7350*/  BSYNC B1 ;  /* 0x0000000000017941 */ /* 0x000fea0003800000 */
.L_x_170:
[----:B------:R-:W-:Y:S01]  /*7360*/  LOP3.LUT P1, RZ, R10, 0xff, RZ, 0xc0, !PT ;  /* 0x000000ff0aff7812 */ /* 0x000fe2000782c0ff */
[C---:B------:R-:W-:Y:S01]  /*7370*/  IMAD.IADD R15, R11.reuse, 0x1, R8 ;  /* 0x000000010b0f7824 */ /* 0x040fe200078e0208 */
[----:B------:R-:W-:Y:S01]  /*7380*/  ULDC.64 UR4, c[0x0][0x650] ;  /* 0x0001940000047ab9 */ /* 0x000fe20000000a00 */
[----:B------:R-:W-:Y:S01]  /*7390*/  ISETP.GE.U32.AND P2, PT, R11, 0x7, PT ;  /* 0x000000070b00780c */ /* 0x000fe20003f46070 */
[----:B------:R-:W-:Y:S01]  /*73a0*/  BSSY B1, `(.L_x_175) ;  /* 0x000006d000017945 */ /* 0x000fe20003800000 */
[C---:B------:R-:W-:Y:S01]  /*73b0*/  IMAD.WIDE.U32 R4, R15.reuse, 0x24924925, RZ ;  /* 0x249249250f047825 */ /* 0x040fe200078e00ff */
[----:B------:R-:W-:Y:S02]  /*73c0*/  ISETP.GT.U32.AND P0, PT, R15, 0x6, PT ;  /* 0x000000060f00780c */ /* 0x000fe40003f04070 */
[----:B------:R-:W-:Y:S01]  /*73d0*/  PRMT R10, RZ, 0x7610, R10 ;  /* 0x00007610ff0a7816 */ /* 0x000fe2000000000a */
[----:B------:R-:W-:Y:S01]  /*73e0*/  IMAD.MOV.U32 R21, RZ, RZ, -0x1 ;  /* 0xffffffffff157424 */ /* 0x000fe200078e00ff */
[----:B------:R-:W-:Y:S01]  /*73f0*/  ISETP.LT.U32.AND P0, PT, R11, 0x7, P0 ;  /* 0x000000070b00780c */ /* 0x000fe20000701070 */
[----:B------:R-:W-:-:S02]  /*7400*/  IMAD.MOV.U32 R19, RZ, RZ, -0x1 ;  /* 0xffffffffff137424 */ /* 0x000fc400078e00ff */
[----:B------:R-:W0:Y:S01]  /*7410*/  @P1 S2R R12, SR_CgaCtaId ;  /* 0x00000000000c1919 */ /* 0x000e220000008800 */
[----:B------:R-:W-:Y:S02]  /*7420*/  SEL R4, RZ, 0x1, !P0 ;  /* 0x00000001ff047807 */ /* 0x000fe40004000000 */
[----:B------:R-:W-:Y:S02]  /*7430*/  IADD3 R16, P0, R16, UR36, RZ ;  /* 0x0000002410107c10 */ /* 0x000fe4000ff1e0ff */
[----:B------:R-:W-:Y:S02]  /*7440*/  @P1 MOV R7, 0x400 ;  /* 0x0000040000071802 */ /* 0x000fe40000000f00 */
[----:B------:R-:W-:Y:S02]  /*7450*/  IADD3.X R17, R17, UR42, RZ, P0, !PT ;  /* 0x0000002a11117c10 */ /* 0x000fe400087fe4ff */
[----:B------:R-:W-:Y:S02]  /*7460*/  ISETP.GE.U32.AND P0, PT, R16, UR4, PT ;  /* 0x0000000410007c0c */ /* 0x000fe4000bf06070 */
[----:B------:R-:W-:-:S02]  /*7470*/  LOP3.LUT R3, R3, R4, RZ, 0x3c, !PT ;  /* 0x0000000403037212 */ /* 0x000fc400078e3cff */
[----:B------:R-:W-:Y:S02]  /*7480*/  ISETP.GE.U32.AND.EX P0, PT, R17, UR5, PT, P0 ;  /* 0x0000000511007c0c */ /* 0x000fe4000bf06100 */
[----:B------:R-:W-:Y:S02]  /*7490*/  PRMT R4, RZ, 0x7610, R4 ;  /* 0x00007610ff047816 */ /* 0x000fe40000000004 */
[----:B0-----:R-:W-:Y:S01]  /*74a0*/  @P1 LEA R6, R12, R7, 0x18 ;  /* 0x000000070c061211 */ /* 0x001fe200078ec0ff */
[----:B------:R-:W-:-:S03]  /*74b0*/  IMAD.IADD R7, R15, 0x1, -R5 ;  /* 0x000000010f077824 */ /* 0x000fc600078e0a05 */
[----:B------:R0:W-:Y:S02]  /*74c0*/  @P1 SYNCS.ARRIVE.TRANS64.A1T0 RZ, [R6+URZ+0x88], RZ ;  /* 0x000088ff06ff19a7 */ /* 0x0001e4000810003f */
[----:B------:R-:W-:-:S04]  /*74d0*/  LEA.HI R7, R7, R5, RZ, 0x1f ;  /* 0x0000000507077211 */ /* 0x000fc800078ff8ff */
[----:B------:R-:W-:Y:S01]  /*74e0*/  SHF.R.U32.HI R8, RZ, 0x2, R7 ;  /* 0x00000002ff087819 */ /* 0x000fe20000011607 */
[----:B0-----:R-:W-:-:S03]  /*74f0*/  IMAD.MOV.U32 R6, RZ, RZ, -0x1 ;  /* 0xffffffffff067424 */ /* 0x001fc600078e00ff */
[----:B------:R-:W-:Y:S01]  /*7500*/  @P2 LOP3.LUT R3, R3, 0x1, R8, 0x78, !PT ;  /* 0x0000000103032812 */ /* 0x000fe200078e7808 */
[----:B------:R-:W-:Y:S01]  /*7510*/  IMAD R8, R8, -0x7, R15 ;  /* 0xfffffff908087824 */ /* 0x000fe200078e020f */
[----:B------:R-:W-:Y:S06]  /*7520*/  @P0 BRA `(.L_x_176) ;  /* 0x0000000400500947 */ /* 0x000fec0003800000 */
[----:B------:R-:W0:Y:S01]  /*7530*/  S2R R19, SR_CTAID.X ;  /* 0x0000000000137919 */ /* 0x000e220000002500 */
[----:B------:R-:W-:Y:S01]  /*7540*/  ULDC.64 UR4, c[0x0][0x628] ;  /* 0x00018a0000047ab9 */ /* 0x000fe20000000a00 */
[----:B------:R-:W1:Y:S01]  /*7550*/  LDC R20, c[0x0][0x144] ;  /* 0x00005100ff147b82 */ /* 0x000e620000000800 */
[----:B------:R-:W-:Y:S01]  /*7560*/  ISETP.NE.U32.AND P0, PT, RZ, UR4, PT ;  /* 0x00000004ff007c0c */ /* 0x000fe2000bf05070 */
[----:B------:R-:W2:Y:S01]  /*7570*/  S2R R14, SR_CTAID.Y ;  /* 0x00000000000e7919 */ /* 0x000ea20000002600 */
[----:B------:R-:W-:Y:S01]  /*7580*/  ULDC UR7, c[0x0][0x630] ;  /* 0x00018c0000077ab9 */ /* 0x000fe20000000800 */
[----:B------:R-:W-:Y:S01]  /*7590*/  ULDC UR8, c[0x0][0x150] ;  /* 0x0000540000087ab9 */ /* 0x000fe20000000800 */
[----:B------:R-:W-:Y:S01]  /*75a0*/  ISETP.NE.AND.EX P0, PT, RZ, UR5, PT, P0 ;  /* 0x00000005ff007c0c */ /* 0x000fe2000bf05300 */
[----:B------:R-:W-:Y:S02]  /*75b0*/  IMAD.MOV.U32 R4, RZ, RZ, R16 ;  /* 0x000000ffff047224 */ /* 0x000fe400078e0010 */
[----:B------:R-:W-:Y:S01]  /*75c0*/  IMAD.MOV.U32 R5, RZ, RZ, R17 ;  /* 0x000000ffff057224 */ /* 0x000fe200078e0011 */
[----:B0-----:R-:W-:-:S09]  /*75d0*/  I2FP.F32.U32 R21, R19 ;  /* 0x0000001300157245 */ /* 0x001fd20000201000 */
[----:B------:R-:W-:Y:S05]  /*75e0*/  @!P0 BRA `(.L_x_177) ;  /* 0x0000000000288947 */ /* 0x000fea0003800000 */
[----:B------:R-:W-:Y:S02]  /*75f0*/  ULDC UR6, c[0x0][0x634] ;  /* 0x00018d0000067ab9 */ /* 0x000fe40000000800 */
[----:B------:R-:W-:-:S05]  /*7600*/  IADD3 R5, P0, R16, UR6, RZ ;  /* 0x0000000610057c10 */ /* 0x000fca000ff1e0ff */
[----:B------:R-:W-:-:S04]  /*7610*/  IMAD.X R15, RZ, RZ, R17, P0 ;  /* 0x000000ffff0f7224 */ /* 0x000fc800000e0611 */
[----:B------:R-:W-:-:S04]  /*7620*/  IMAD.WIDE.U32 R6, R15, UR4, RZ ;  /* 0x000000040f067c25 */ /* 0x000fc8000f8e00ff */
[----:B------:R-:W-:-:S04]  /*7630*/  IMAD.WIDE.U32 R6, P0, R5, UR5, R6 ;  /* 0x0000000505067c25 */ /* 0x000fc8000f800006 */
[----:B------:R-:W-:-:S04]  /*7640*/  IMAD.WIDE.U32 R4, R5, UR4, RZ ;  /* 0x0000000405047c25 */ /* 0x000fc8000f8e00ff */
[----:B------:R-:W-:Y:S01]  /*7650*/  IMAD.MOV.U32 R4, RZ, RZ, R7 ;  /* 0x000000ffff047224 */ /* 0x000fe200078e0007 */
[----:B------:R-:W-:Y:S01]  /*7660*/  IADD3 RZ, P1, R5, R6, RZ ;  /* 0x0000000605ff7210 */ /* 0x000fe20007f3e0ff */
[----:B------:R-:W-:-:S04]  /*7670*/  IMAD.X R5, RZ, RZ, RZ, P0 ;  /* 0x000000ffff057224 */ /* 0x000fc800000e06ff */
[----:B------:R-:W-:-:S08]  /*7680*/  IMAD.WIDE.U32.X R4, R15, UR5, R4, P1 ;  /* 0x000000050f047c25 */ /* 0x000fd000088e0404 */
.L_x_177:
[----:B------:R-:W-:Y:S01]  /*7690*/  FMUL R21, R21, UR8 ;  /* 0x0000000815157c20 */ /* 0x000fe20008400000 */
[--C-:B------:R-:W-:Y:S01]  /*76a0*/  SHF.R.U64 R15, R4, UR7, R5.reuse ;  /* 0x00000007040f7c19 */ /* 0x100fe20008001205 */
[----:B------:R-:W-:Y:S01]  /*76b0*/  ULDC.64 UR4, c[0x0][0x620] ;  /* 0x0001880000047ab9 */ /* 0x000fe20000000a00 */
[----:B------:R-:W-:Y:S01]  /*76c0*/  SHF.R.U32.HI R4, RZ, UR7, R5 ;  /* 0x00000007ff047c19 */ /* 0x000fe20008011605 */
[----:B------:R-:W-:Y:S01]  /*76d0*/  ULDC.64 UR6, c[0x0][0x640] ;  /* 0x0001900000067ab9 */ /* 0x000fe20000000a00 */
[----:B------:R-:W-:Y:S01]  /*76e0*/  IADD3 R5, P0, RZ, -R15, RZ ;  /* 0x8000000fff057210 */ /* 0x000fe20007f1e0ff */
[----:B------:R-:W0:Y:S04]  /*76f0*/  F2I.U32.TRUNC.NTZ R21, R21 ;  /* 0x0000001500157305 */ /* 0x000e28000020f000 */
[----:B------:R-:W-:Y:S01]  /*7700*/  IMAD.X R4, RZ, RZ, ~R4, P0 ;  /* 0x000000ffff047224 */ /* 0x000fe200000e0e04 */
[----:B------:R-:W-:-:S03]  /*7710*/  ISETP.NE.U32.AND P0, PT, RZ, UR6, PT ;  /* 0x00000006ff007c0c */ /* 0x000fc6000bf05070 */
[----:B------:R-:W-:Y:S01]  /*7720*/  IMAD R4, R4, UR4, RZ ;  /* 0x0000000404047c24 */ /* 0x000fe2000f8e02ff */
[----:B------:R-:W-:-:S03]  /*7730*/  ISETP.NE.AND.EX P0, PT, RZ, UR7, PT, P0 ;  /* 0x00000007ff007c0c */ /* 0x000fc6000bf05300 */
[C---:B------:R-:W-:Y:S01]  /*7740*/  IMAD R7, R5.reuse, UR5, R4 ;  /* 0x0000000505077c24 */ /* 0x040fe2000f8e0204 */
[----:B------:R-:W-:Y:S01]  /*7750*/  ULDC UR5, c[0x0][0x154] ;  /* 0x0000550000057ab9 */ /* 0x000fe20000000800 */
[----:B------:R-:W-:Y:S01]  /*7760*/  IMAD.WIDE.U32 R4, R5, UR4, R16 ;  /* 0x0000000405047c25 */ /* 0x000fe2000f8e0010 */
[----:B------:R-:W-:-:S03]  /*7770*/  ULDC UR4, c[0x0][0x618] ;  /* 0x0001860000047ab9 */ /* 0x000fc60000000800 */
[----:B0-----:R-:W-:Y:S02]  /*7780*/  IMAD.MOV R6, RZ, RZ, -R21 ;  /* 0x000000ffff067224 */ /* 0x001fe400078e0a15 */
[----:B------:R-:W0:Y:S01]  /*7790*/  LDC R21, c[0x0][0x148] ;  /* 0x00005200ff157b82 */ /* 0x000e220000000800 */
[----:B------:R-:W-:Y:S02]  /*77a0*/  IMAD.IADD R5, R5, 0x1, R7 ;  /* 0x0000000105057824 */ /* 0x000fe400078e0207 */
[----:B-1----:R-:W-:Y:S01]  /*77b0*/  IMAD R19, R20, R6, R19 ;  /* 0x0000000614137224 */ /* 0x002fe200078e0213 */
[----:B--2---:R-:W-:Y:S02]  /*77c0*/  I2FP.F32.U32 R6, R14 ;  /* 0x0000000e00067245 */ /* 0x004fe40000201000 */
[--C-:B------:R-:W-:Y:S02]  /*77d0*/  SHF.R.U64 R20, R4, UR4, R5.reuse ;  /* 0x0000000404147c19 */ /* 0x100fe40008001205 */
[----:B------:R-:W-:Y:S01]  /*77e0*/  SHF.R.U32.HI R5, RZ, UR4, R5 ;  /* 0x00000004ff057c19 */ /* 0x000fe20008011605 */
[----:B------:R-:W-:Y:S01]  /*77f0*/  FMUL R6, R6, UR5 ;  /* 0x0000000506067c20 */ /* 0x000fe20008400000 */
[----:B------:R-:W-:-:S02]  /*7800*/  ULDC UR4, c[0x0][0x608] ;  /* 0x0001820000047ab9 */ /* 0x000fc40000000800 */
[--C-:B------:R-:W-:Y:S01]  /*7810*/  SHF.R.U64 R23, R20, UR4, R5.reuse ;  /* 0x0000000414177c19 */ /* 0x100fe20008001205 */
[----:B------:R1:W2:Y:S01]  /*7820*/  F2I.U32.TRUNC.NTZ R24, R6 ;  /* 0x0000000600187305 */ /* 0x0002a2000020f000 */
[----:B------:R-:W-:Y:S01]  /*7830*/  SHF.R.U32.HI R4, RZ, UR4, R5 ;  /* 0x00000004ff047c19 */ /* 0x000fe20008011605 */
[----:B------:R-:W-:-:S03]  /*7840*/  ULDC UR4, c[0x0][0x658] ;  /* 0x0001960000047ab9 */ /* 0x000fc60000000800 */
[--C-:B------:R-:W-:Y:S02]  /*7850*/  SHF.R.U64 R22, R23, UR4, R4.reuse ;  /* 0x0000000417167c19 */ /* 0x100fe40008001204 */
[----:B------:R-:W-:-:S03]  /*7860*/  SHF.R.U32.HI R25, RZ, UR4, R4 ;  /* 0x00000004ff197c19 */ /* 0x000fc60008011604 */
[----:B------:R-:W-:Y:S02]  /*7870*/  IMAD.MOV.U32 R4, RZ, RZ, R22 ;  /* 0x000000ffff047224 */ /* 0x000fe400078e0016 */
[----:B------:R-:W-:Y:S01]  /*7880*/  IMAD.MOV.U32 R5, RZ, RZ, R25 ;  /* 0x000000ffff057224 */ /* 0x000fe200078e0019 */
[----:B-1----:R-:W-:Y:S06]  /*7890*/  @!P0 BRA `(.L_x_178) ;  /* 0x0000000000288947 */ /* 0x002fec0003800000 */
        /* <DEDUP_REMOVED lines=10> */
.L_x_178:
[----:B------:R-:W-:Y:S01]  /*7940*/  ISETP.NE.AND P0, PT, R2, 0x1, PT ;  /* 0x000000010200780c */ /* 0x000fe20003f05270 */
[----:B------:R-:W-:Y:S01]  /*7950*/  ULDC UR4, c[0x0][0x648] ;  /* 0x0001920000047ab9 */ /* 0x000fe20000000800 */
[----:B------:R-:W-:Y:S01]  /*7960*/  LOP3.LUT R23, R23, UR16, RZ, 0xc0, !PT ;  /* 0x0000001017177c12 */ /* 0x000fe2000f8ec0ff */
[----:B--2---:R-:W-:Y:S01]  /*7970*/  IMAD.MOV R24, RZ, RZ, -R24 ;  /* 0x000000ffff187224 */ /* 0x004fe200078e0a18 */
[----:B------:R-:W-:Y:S01]  /*7980*/  SHF.R.U64 R4, R4, UR4, R5 ;  /* 0x0000000404047c19 */ /* 0x000fe20008001205 */
[----:B------:R-:W-:Y:S01]  /*7990*/  ULDC UR4, c[0x0][0x638] ;  /* 0x00018e0000047ab9 */ /* 0x000fe20000000800 */
[----:B------:R-:W-:Y:S01]  /*79a0*/  LOP3.LUT R7, R20, UR15, RZ, 0xc0, !PT ;  /* 0x0000000f14077c12 */ /* 0x000fe2000f8ec0ff */
[----:B------:R-:W-:Y:S01]  /*79b0*/  ULDC UR5, c[0x0][0x610] ;  /* 0x0001840000057ab9 */ /* 0x000fe20000000800 */
[----:B------:R-:W-:Y:S02]  /*79c0*/  IMAD.MOV.U32 R6, RZ, RZ, R15 ;  /* 0x000000ffff067224 */ /* 0x000fe400078e000f */
[----:B------:R-:W-:-:S02]  /*79d0*/  IMAD.MOV R5, RZ, RZ, -R4 ;  /* 0x000000ffff057224 */ /* 0x000fc400078e0a04 */
[----:B------:R-:W-:Y:S02]  /*79e0*/  IMAD R4, R4, UR17, R23 ;  /* 0x0000001104047c24 */ /* 0x000fe4000f8e0217 */
[----:B0-----:R-:W-:Y:S02]  /*79f0*/  @P0 IMAD R19, R21, R24, R14 ;  /* 0x0000001815130224 */ /* 0x001fe400078e020e */
[----:B------:R-:W-:Y:S01]  /*7a00*/  IMAD R22, R5, UR4, R22 ;  /* 0x0000000405167c24 */ /* 0x000fe2000f8e0216 */
[----:B------:R-:W-:Y:S01]  /*7a10*/  ULDC UR4, c[0x0][0x600] ;  /* 0x0001800000047ab9 */ /* 0x000fe20000000800 */
[----:B------:R-:W-:Y:S02]  /*7a20*/  IMAD R21, R4, UR5, R19 ;  /* 0x0000000504157c24 */ /* 0x000fe4000f8e0213 */
[----:B------:R-:W-:Y:S02]  /*7a30*/  IMAD R22, R22, UR4, R7 ;  /* 0x0000000416167c24 */ /* 0x000fe4000f8e0207 */
[----:B------:R-:W-:-:S03]  /*7a40*/  IMAD.MOV.U32 R4, RZ, RZ, 0x1 ;  /* 0x00000001ff047424 */ /* 0x000fc600078e00ff */
[----:B------:R-:W-:Y:S02]  /*7a50*/  SEL R19, R22, R21, !P0 ;  /* 0x0000001516137207 */ /* 0x000fe40004000000 */
[----:B------:R-:W-:-:S07]  /*7a60*/  SEL R21, R21, R22, !P0 ;  /* 0x0000001615157207 */ /* 0x000fce0004000000 */
.L_x_176:
[----:B------:R-:W-:Y:S05]  /*7a70*/  BSYNC B1 ;  /* 0x0000000000017941 */ /* 0x000fea0003800000 */
.L_x_175:
[----:B------:R-:W-:-:S13]  /*7a80*/  LOP3.LUT P0, RZ, R4, 0xff, RZ, 0xc0, !PT ;  /* 0x000000ff04ff7812 */ /* 0x000fda000780c0ff */
[----:B------:R-:W-:Y:S05]  /*7a90*/  @P0 BRA `(.L_x_179) ;  /* 0xfffffff400300947 */ /* 0x000fea000383ffff */
[----:B------:R-:W-:Y:S05]  /*7aa0*/  BSYNC B0 ;  /* 0x0000000000007941 */ /* 0x000fea0003800000 */
.L_x_168:
[----:B------:R-:W-:-:S03]  /*7ab0*/  UMOV UR4, 0xffffffff ;  /* 0xffffffff00047882 */ /* 0x000fc60000000000 */
[----:B------:R-:W-:Y:S05]  /*7ac0*/  BRA.DIV UR4, `(.L_x_180) ;  /* 0x0000000604807947 */ /* 0x000fea000b800000 */
[----:B------:R-:W-:-:S13]  /*7ad0*/  ELECT P6, URZ, PT ;  /* 0x00000000003f782f */ /* 0x000fda00038c0000 */
.L_x_197:
[----:B------:R-:W-:Y:S04]  /*7ae0*/  BSSY B0, `(.L_x_181) ;  /* 0x0000046000007945 */ /* 0x000fe80003800000 */
[----:B------:R-:W-:Y:S05]  /*7af0*/  @!P6 BRA `(.L_x_182) ;  /* 0x000000040010e947 */ /* 0x000fea0003800000 */
[----:B------:R-:W-:-:S04]  /*7b00*/  LOP3.LUT R18, R18, 0x2, RZ, 0xfc, !PT ;  /* 0x0000000212127812 */ /* 0x000fc800078efcff */
[----:B------:R-:W-:-:S13]  /*7b10*/  ISETP.NE.AND P0, PT, R18, 0x3, PT ;  /* 0x000000031200780c */ /* 0x000fda0003f05270 */
[----:B------:R-:W-:Y:S05]  /*7b20*/  @!P0 BRA `(.L_x_183) ;  /* 0x0000000000048947 */ /* 0x000fea0003800000 */
[----:B------:R-:W-:Y:S01]  /*7b30*/  BPT.TRAP 0x1 ;  /* 0x000000040000795c */ /* 0x000fe20000300000 */
.L_x_183:
[----:B------:R-:W0:Y:S01]  /*7b40*/  S2R R5, SR_CgaCtaId ;  /* 0x0000000000057919 */ /* 0x000e220000008800 */
[----:B------:R-:W-:Y:S02]  /*7b50*/  MOV R0, 0x400 ;  /* 0x0000040000007802 */ /* 0x000fe40000000f00 */
[----:B------:R-:W-:Y:S02]  /*7b60*/  SHF.L.U32 R2, R3, 0x1f, RZ ;  /* 0x0000001f03027819 */ /* 0x000fe400000006ff */
[----:B0-----:R-:W-:-:S05]  /*7b70*/  LEA R5, R5, R0, 0x18 ;  /* 0x0000000005057211 */ /* 0x001fca00078ec0ff */
[----:B------:R-:W-:-:S04]  /*7b80*/  VIADD R5, R5, 0x38 ;  /* 0x0000003805057836 */ /* 0x000fc80000000000 */
[C---:B------:R-:W-:Y:S02]  /*7b90*/  IMAD R7, R8.reuse, 0x8, R5 ;  /* 0x0000000808077824 */ /* 0x040fe400078e0205 */
[----:B------:R-:W-:Y:S02]  /*7ba0*/  VIADD R8, R8, 0x1 ;  /* 0x0000000108087836 */ /* 0x000fe40000000000 */
[----:B------:R-:W0:Y:S03]  /*7bb0*/  SYNCS.PHASECHK.TRANS64.TRYWAIT P0, [R7+URZ], R2 ;  /* 0x00000002070075a7 */ /* 0x000e26000800017f */
[----:B------:R-:W-:-:S04]  /*7bc0*/  ISETP.NE.AND P1, PT, R8, 0x7, PT ;  /* 0x000000070800780c */ /* 0x000fc80003f25270 */
[----:B------:R-:W-:Y:S02]  /*7bd0*/  SEL R0, RZ, 0x1, P1 ;  /* 0x00000001ff007807 */ /* 0x000fe40000800000 */
[----:B------:R-:W-:Y:S02]  /*7be0*/  SEL R8, R8, RZ, P1 ;  /* 0x000000ff08087207 */ /* 0x000fe40000800000 */
[----:B------:R-:W-:-:S03]  /*7bf0*/  LOP3.LUT R9, R3, R0, RZ, 0x3c, !PT ;  /* 0x0000000003097212 */ /* 0x000fc600078e3cff */
[----:B------:R-:W-:Y:S01]  /*7c00*/  IMAD R6, R8, 0x8, R5 ;  /* 0x0000000808067824 */ /* 0x000fe200078e0205 */
[----:B------:R-:W-:Y:S01]  /*7c10*/  SHF.L.U32 R3, R9, 0x1f, RZ ;  /* 0x0000001f09037819 */ /* 0x000fe200000006ff */
[----:B0-----:R-:W-:Y:S06]  /*7c20*/  @!P0 BRA `(.L_x_184) ;  /* 0x0000000400488947 */ /* 0x001fec0003800000 */
.L_x_198:
[----:B------:R-:W1:Y:S01]  /*7c30*/  SYNCS.PHASECHK.TRANS64.TRYWAIT P0, [R6+URZ], R3 ;  /* 0x00000003060075a7 */ /* 0x000e62000800017f */
[----:B------:R-:W-:-:S05]  /*7c40*/  VIADD R0, R8, 0x1 ;  /* 0x0000000108007836 */ /* 0x000fca0000000000 */
[----:B------:R-:W-:-:S04]  /*7c50*/  ISETP.NE.AND P1, PT, R0, 0x7, PT ;  /* 0x000000070000780c */ /* 0x000fc80003f25270 */
[----:B0-----:R-:W-:Y:S02]  /*7c60*/  SEL R2, RZ, 0x1, P1 ;  /* 0x00000001ff027807 */ /* 0x001fe40000800000 */
[----:B------:R-:W-:Y:S02]  /*7c70*/  SEL R0, R0, RZ, P1 ;  /* 0x000000ff00007207 */ /* 0x000fe40000800000 */
[----:B------:R-:W-:-:S03]  /*7c80*/  LOP3.LUT R9, R9, R2, RZ, 0x3c, !PT ;  /* 0x0000000209097212 */ /* 0x000fc600078e3cff */
[----:B------:R-:W-:Y:S01]  /*7c90*/  IMAD R7, R0, 0x8, R5 ;  /* 0x0000000800077824 */ /* 0x000fe200078e0205 */
[----:B------:R-:W-:Y:S01]  /*7ca0*/  SHF.L.U32 R4, R9, 0x1f, RZ ;  /* 0x0000001f09047819 */ /* 0x000fe200000006ff */
[----:B-1----:R-:W-:Y:S06]  /*7cb0*/  @!P0 BRA `(.L_x_185) ;  /* 0x0000000400388947 */ /* 0x002fec0003800000 */
.L_x_199:
[----:B------:R-:W1:Y:S01]  /*7cc0*/  SYNCS.PHASECHK.TRANS64.TRYWAIT P0, [R7+URZ], R4 ;  /* 0x00000004070075a7 */ /* 0x000e62000800017f */
[----:B------:R-:W-:-:S05]  /*7cd0*/  VIADD R0, R0, 0x1 ;  /* 0x0000000100007836 */ /* 0x000fca0000000000 */
[----:B------:R-:W-:-:S04]  /*7ce0*/  ISETP.NE.AND P1, PT, R0, 0x7, PT ;  /* 0x000000070000780c */ /* 0x000fc80003f25270 */
[----:B------:R-:W-:Y:S02]  /*7cf0*/  SEL R2, RZ, 0x1, P1 ;  /* 0x00000001ff027807 */ /* 0x000fe40000800000 */
[----:B------:R-:W-:Y:S02]  /*7d00*/  SEL R0, R0, RZ, P1 ;  /* 0x000000ff00007207 */ /* 0x000fe40000800000 */
[----:B------:R-:W-:-:S03]  /*7d10*/  LOP3.LUT R9, R9, R2, RZ, 0x3c, !PT ;  /* 0x0000000209097212 */ /* 0x000fc600078e3cff */
[----:B0-----:R-:W-:Y:S01]  /*7d20*/  IMAD R6, R0, 0x8, R5 ;  /* 0x0000000800067824 */ /* 0x001fe200078e0205 */
[----:B------:R-:W-:Y:S01]  /*7d30*/  SHF.L.U32 R3, R9, 0x1f, RZ ;  /* 0x0000001f09037819 */ /* 0x000fe200000006ff */
[----:B-1----:R-:W-:Y:S06]  /*7d40*/  @!P0 BRA `(.L_x_186) ;  /* 0x0000000400288947 */ /* 0x002fec0003800000 */
.L_x_200:
        /* <DEDUP_REMOVED lines=9> */
.L_x_201:
        /* <DEDUP_REMOVED lines=9> */
.L_x_202:
[----:B------:R-:W1:Y:S01]  /*7e70*/  SYNCS.PHASECHK.TRANS64.TRYWAIT P0, [R6+URZ], R3 ;  /* 0x00000003060075a7 */ /* 0x000e62000800017f */
[----:B------:R-:W-:-:S05]  /*7e80*/  VIADD R0, R0, 0x1 ;  /* 0x0000000100007836 */ /* 0x000fca0000000000 */
[----:B------:R-:W-:-:S04]  /*7e90*/  ISETP.NE.AND P1, PT, R0, 0x7, PT ;  /* 0x000000070000780c */ /* 0x000fc80003f25270 */
[----:B------:R-:W-:Y:S02]  /*7ea0*/  SEL R2, RZ, 0x1, P1 ;  /* 0x00000001ff027807 */ /* 0x000fe40000800000 */
[----:B------:R-:W-:Y:S02]  /*7eb0*/  SEL R0, R0, RZ, P1 ;  /* 0x000000ff00007207 */ /* 0x000fe40000800000 */
[----:B------:R-:W-:Y:S01]  /*7ec0*/  LOP3.LUT R2, R9, R2, RZ, 0x3c, !PT ;  /* 0x0000000209027212 */ /* 0x000fe200078e3cff */
[----:B-1----:R-:W-:Y:S06]  /*7ed0*/  @!P0 BRA `(.L_x_189) ;  /* 0x0000000400008947 */ /* 0x002fec0003800000 */
.L_x_203:
[----:B------:R-:W-:Y:S01]  /*7ee0*/  IMAD R5, R0, 0x8, R5 ;  /* 0x0000000800057824 */ /* 0x000fe200078e0205 */
[----:B------:R-:W-:-:S07]  /*7ef0*/  SHF.L.U32 R0, R2, 0x1f, RZ ;  /* 0x0000001f02007819 */ /* 0x000fce00000006ff */
.L_x_190:
[----:B--2---:R2:W3:Y:S02]  /*7f00*/  SYNCS.PHASECHK.TRANS64.TRYWAIT P0, [R5+URZ], R0 ;  /* 0x00000000050075a7 */ /* 0x0044e4000800017f */
[----:B---3--:R-:W-:Y:S05]  /*7f10*/  @!P0 NANOSLEEP.SYNCS 0x989680 ;  /* 0x009896800000895d */ /* 0x008fea0003900000 */
[----:B------:R-:W3:Y:S02]  /*7f20*/  @!P0 SYNCS.PHASECHK.TRANS64 P0, [R5+URZ], R0 ;  /* 0x00000000050085a7 */ /* 0x000ee4000800007f */
[----:B---3--:R-:W-:Y:S05]  /*7f30*/  @!P0 BRA `(.L_x_190) ;  /* 0xfffffffc00f08947 */ /* 0x008fea000383ffff */
.L_x_182:
[----:B------:R-:W-:Y:S05]  /*7f40*/  BSYNC B0 ;  /* 0x0000000000007941 */ /* 0x000fea0003800000 */
.L_x_181:
[----:B------:R-:W-:Y:S05]  /*7f50*/  EXIT ;  /* 0x000000000000794d */ /* 0x000fea0003800000 */
.L_x_21:
[----:B-1----:R1:W2:Y:S02]  /*7f60*/  SYNCS.PHASECHK.TRANS64.TRYWAIT P1, [R3+URZ], R0 ;  /* 0x00000000030075a7 */ /* 0x0022a4000802017f */
[----:B--2---:R-:W-:Y:S05]  /*7f70*/  @!P1 NANOSLEEP.SYNCS 0x989680 ;  /* 0x009896800000995d */ /* 0x004fea0003900000 */
[----:B------:R-:W2:Y:S02]  /*7f80*/  @!P1 SYNCS.PHASECHK.TRANS64 P1, [R3+URZ], R0 ;  /* 0x00000000030095a7 */ /* 0x000ea4000802007f */
[----:B--2---:R-:W-:Y:S05]  /*7f90*/  @!P1 BRA `(.L_x_21) ;  /* 0xfffffffc00f09947 */ /* 0x004fea000383ffff */
[----:B------:R-:W-:Y:S05]  /*7fa0*/  BRA `(.L_x_20) ;  /* 0xffffff9400fc7947 */ /* 0x000fea000383ffff */
.L_x_26:
[----:B-1----:R1:W2:Y:S02]  /*7fb0*/  SYNCS.PHASECHK.TRANS64.TRYWAIT P1, [R5+URZ], R4 ;  /* 0x00000004050075a7 */ /* 0x0022a4000802017f */
[----:B--2---:R-:W-:Y:S05]  /*7fc0*/  @!P1 NANOSLEEP.SYNCS 0x989680 ;  /* 0x009896800000995d */ /* 0x004fea0003900000 */
[----:B------:R-:W2:Y:S02]  /*7fd0*/  @!P1 SYNCS.PHASECHK.TRANS64 P1, [R5+URZ], R4 ;  /* 0x00000004050095a7 */ /* 0x000ea4000802007f */
[----:B--2---:R-:W-:Y:S05]  /*7fe0*/  @!P1 BRA `(.L_x_26) ;  /* 0xfffffffc00f09947 */ /* 0x004fea000383ffff */
[----:B------:R-:W-:Y:S05]  /*7ff0*/  BRA `(.L_x_25) ;  /* 0xffffff9800d87947 */ /* 0x000fea000383ffff */
.L_x_169:
[----:B------:R-:W-:Y:S01]  /*8000*/  BSSY B1, `(.L_x_191) ;  /* 0x0000006000017945 */ /* 0x000fe20003800000 */
[----:B------:R-:W-:-:S07]  /*8010*/  IMAD.MOV.U32 R15, RZ, RZ, -0x1 ;  /* 0xffffffffff0f7424 */ /* 0x000fce00078e00ff */
[----:B------:R-:W-:Y:S05]  /*8020*/  WARPSYNC.COLLECTIVE R15, `(.L_x_192) ;  /* 0x000000000f0c7348 */ /* 0x000fea0003c00000 */
[----:B------:R-:W-:Y:S02]  /*8030*/  ELECT P6, UR62, PT ;  /* 0x00000000003e782f */ /* 0x000fe400038c0000 */
[----:B------:R-:W-:Y:S01]  /*8040*/  MOV R14, UR62 ;  /* 0x0000003e000e7c02 */ /* 0x000fe20008000f00 */
[----:B------:R-:W-:Y:S10]  /*8050*/  ENDCOLLECTIVE ;  /* 0x000000000000791b */ /* 0x000ff40003800000 */
.L_x_192:
[----:B------:R-:W-:Y:S05]  /*8060*/  BSYNC B1 ;  /* 0x0000000000017941 */ /* 0x000fea0003800000 */
.L_x_191:
[----:B------:R-:W-:Y:S05]  /*8070*/  BRA `(.L_x_193) ;  /* 0xffffffec00c47947 */ /* 0x000fea000383ffff */
.L_x_172:
[----:B-1----:R1:W2:Y:S02]  /*8080*/  SYNCS.PHASECHK.TRANS64.TRYWAIT P0, [R23+URZ+0x38], R14 ;  /* 0x0000380e170075a7 */ /* 0x0022a4000800017f */
[----:B--2---:R-:W-:Y:S05]  /*8090*/  @!P0 NANOSLEEP.SYNCS 0x989680 ;  /* 0x009896800000895d */ /* 0x004fea0003900000 */
[----:B------:R-:W2:Y:S02]  /*80a0*/  @!P0 SYNCS.PHASECHK.TRANS64 P0, [R23+URZ+0x38], R14 ;  /* 0x0000380e170085a7 */ /* 0x000ea4000800007f */
[----:B--2---:R-:W-:Y:S05]  /*80b0*/  @!P0 BRA `(.L_x_172) ;  /* 0xfffffffc00f08947 */ /* 0x004fea000383ffff */
[----:B------:R-:W-:Y:S05]  /*80c0*/  BRA `(.L_x_194) ;  /* 0xfffffff000047947 */ /* 0x000fea000383ffff */
.L_x_180:
[----:B------:R-:W-:Y:S01]  /*80d0*/  BSSY B0, `(.L_x_195) ;  /* 0x0000006000007945 */ /* 0x000fe20003800000 */
[----:B------:R-:W-:-:S07]  /*80e0*/  IMAD.MOV.U32 R15, RZ, RZ, -0x1 ;  /* 0xffffffffff0f7424 */ /* 0x000fce00078e00ff */
[----:B------:R-:W-:Y:S05]  /*80f0*/  WARPSYNC.COLLECTIVE R15, `(.L_x_196) ;  /* 0x000000000f0c7348 */ /* 0x000fea0003c00000 */
[----:B------:R-:W-:Y:S02]  /*8100*/  ELECT P6, UR62, PT ;  /* 0x00000000003e782f */ /* 0x000fe400038c0000 */
[----:B------:R-:W-:Y:S01]  /*8110*/  MOV R14, UR62 ;  /* 0x0000003e000e7c02 */ /* 0x000fe20008000f00 */
[----:B------:R-:W-:Y:S10]  /*8120*/  ENDCOLLECTIVE ;  /* 0x000000000000791b */ /* 0x000ff40003800000 */
.L_x_196:
[----:B------:R-:W-:Y:S05]  /*8130*/  BSYNC B0 ;  /* 0x0000000000007941 */ /* 0x000fea0003800000 */
.L_x_195:
[----:B------:R-:W-:Y:S05]  /*8140*/  BRA `(.L_x_197) ;  /* 0xfffffff800647947 */ /* 0x000fea000383ffff */
.L_x_184:
[----:B0-----:R0:W1:Y:S02]  /*8150*/  SYNCS.PHASECHK.TRANS64.TRYWAIT P0, [R7+URZ], R2 ;  /* 0x00000002070075a7 */ /* 0x001064000800017f */
[----:B-1----:R-:W-:Y:S05]  /*8160*/  @!P0 NANOSLEEP.SYNCS 0x989680 ;  /* 0x009896800000895d */ /* 0x002fea0003900000 */
[----:B------:R-:W1:Y:S02]  /*8170*/  @!P0 SYNCS.PHASECHK.TRANS64 P0, [R7+URZ], R2 ;  /* 0x00000002070085a7 */ /* 0x000e64000800007f */
[----:B-1----:R-:W-:Y:S05]  /*8180*/  @!P0 BRA `(.L_x_184) ;  /* 0xfffffffc00f08947 */ /* 0x002fea000383ffff */
[----:B------:R-:W-:Y:S05]  /*8190*/  BRA `(.L_x_198) ;  /* 0xfffffff800a47947 */ /* 0x000fea000383ffff */
.L_x_185:
[----:B0-----:R0:W1:Y:S02]  /*81a0*/  SYNCS.PHASECHK.TRANS64.TRYWAIT P0, [R6+URZ], R3 ;  /* 0x00000003060075a7 */ /* 0x001064000800017f */
[----:B-1----:R-:W-:Y:S05]  /*81b0*/  @!P0 NANOSLEEP.SYNCS 0x989680 ;  /* 0x009896800000895d */ /* 0x002fea0003900000 */
[----:B------:R-:W1:Y:S02]  /*81c0*/  @!P0 SYNCS.PHASECHK.TRANS64 P0, [R6+URZ], R3 ;  /* 0x00000003060085a7 */ /* 0x000e64000800007f */
[----:B-1----:R-:W-:Y:S05]  /*81d0*/  @!P0 BRA `(.L_x_185) ;  /* 0xfffffffc00f08947 */ /* 0x002fea000383ffff */
[----:B------:R-:W-:Y:S05]  /*81e0*/  BRA `(.L_x_199) ;  /* 0xfffffff800b47947 */ /* 0x000fea000383ffff */
.L_x_186:
[----:B0-----:R0:W1:Y:S02]  /*81f0*/  SYNCS.PHASECHK.TRANS64.TRYWAIT P0, [R7+URZ], R4 ;  /* 0x00000004070075a7 */ /* 0x001064000800017f */
[----:B-1----:R-:W-:Y:S05]  /*8200*/  @!P0 NANOSLEEP.SYNCS 0x989680 ;  /* 0x009896800000895d */ /* 0x002fea0003900000 */
[----:B------:R-:W1:Y:S02]  /*8210*/  @!P0 SYNCS.PHASECHK.TRANS64 P0, [R7+URZ], R4 ;  /* 0x00000004070085a7 */ /* 0x000e64000800007f */
[----:B-1----:R-:W-:Y:S05]  /*8220*/  @!P0 BRA `(.L_x_186) ;  /* 0xfffffffc00f08947 */ /* 0x002fea000383ffff */
[----:B------:R-:W-:Y:S05]  /*8230*/  BRA `(.L_x_200) ;  /* 0xfffffff800c47947 */ /* 0x000fea000383ffff */
.L_x_187:
[----:B0-----:R0:W1:Y:S02]  /*8240*/  SYNCS.PHASECHK.TRANS64.TRYWAIT P0, [R6+URZ], R3 ;  /* 0x00000003060075a7 */ /* 0x001064000800017f */
[----:B-1----:R-:W-:Y:S05]  /*8250*/  @!P0 NANOSLEEP.SYNCS 0x989680 ;  /* 0x009896800000895d */ /* 0x002fea0003900000 */
[----:B------:R-:W1:Y:S02]  /*8260*/  @!P0 SYNCS.PHASECHK.TRANS64 P0, [R6+URZ], R3 ;  /* 0x00000003060085a7 */ /* 0x000e64000800007f */
[----:B-1----:R-:W-:Y:S05]  /*8270*/  @!P0 BRA `(.L_x_187) ;  /* 0xfffffffc00f08947 */ /* 0x002fea000383ffff */
[----:B------:R-:W-:Y:S05]  /*8280*/  BRA `(.L_x_201) ;  /* 0xfffffff800d47947 */ /* 0x000fea000383ffff */
.L_x_188:
[----:B0-----:R0:W1:Y:S02]  /*8290*/  SYNCS.PHASECHK.TRANS64.TRYWAIT P0, [R7+URZ], R4 ;  /* 0x00000004070075a7 */ /* 0x001064000800017f */
[----:B-1----:R-:W-:Y:S05]  /*82a0*/  @!P0 NANOSLEEP.SYNCS 0x989680 ;  /* 0x009896800000895d */ /* 0x002fea0003900000 */
[----:B------:R-:W1:Y:S02]  /*82b0*/  @!P0 SYNCS.PHASECHK.TRANS64 P0, [R7+URZ], R4 ;  /* 0x00000004070085a7 */ /* 0x000e64000800007f */
[----:B-1----:R-:W-:Y:S05]  /*82c0*/  @!P0 BRA `(.L_x_188) ;  /* 0xfffffffc00f08947 */ /* 0x002fea000383ffff */
[----:B------:R-:W-:Y:S05]  /*82d0*/  BRA `(.L_x_202) ;  /* 0xfffffff800e47947 */ /* 0x000fea000383ffff */
.L_x_189:
[----:B-1----:R1:W2:Y:S02]  /*82e0*/  SYNCS.PHASECHK.TRANS64.TRYWAIT P0, [R6+URZ], R3 ;  /* 0x00000003060075a7 */ /* 0x0022a4000800017f */
[----:B--2---:R-:W-:Y:S05]  /*82f0*/  @!P0 NANOSLEEP.SYNCS 0x989680 ;  /* 0x009896800000895d */ /* 0x004fea0003900000 */
[----:B------:R-:W2:Y:S02]  /*8300*/  @!P0 SYNCS.PHASECHK.TRANS64 P0, [R6+URZ], R3 ;  /* 0x00000003060085a7 */ /* 0x000ea4000800007f */
[----:B--2---:R-:W-:Y:S05]  /*8310*/  @!P0 BRA `(.L_x_189) ;  /* 0xfffffffc00f08947 */ /* 0x004fea000383ffff */
[----:B------:R-:W-:Y:S05]  /*8320*/  BRA `(.L_x_203) ;  /* 0xfffffff800ec7947 */ /* 0x000fea000383ffff */
.L_x_204:
[----:B------:R-:W-:-:S00]  /*8330*/  BRA `(.L_x_204) ;  /* 0xfffffffc00fc7947 */ /* 0x000fc0000383ffff */
[----:B------:R-:W-:-:S00]  /*8340*/  NOP ;  /* 0x0000000000007918 */ /* 0x000fc00000000000 */
        /* <DEDUP_REMOVED lines=11> */
.L_x_205:


//--------------------- .nv.global.init           --------------------------
	.section	.nv.global.init,"aw",@progbits
.nv.global.init:
	.type		$str$22,@object
	.size		$str$22,($str$23 - $str$22)
$str$22:
        /*0000*/ 	.byte	0x6b, 0x5f, 0x74, 0x69, 0x6c, 0x65, 0x5f, 0x63, 0x6f, 0x75, 0x6e, 0x74, 0x20, 0x3e, 0x3d, 0x20
        /*0010*/ 	.byte	0x31, 0x00
	.type		$str$23,@object
	.size		$str$23,(__unnamed_1 - $str$23)
$str$23:
        /*0012*/ 	.byte	0x2f, 0x74, 0x6d, 0x70, 0x2f, 0x63, 0x75, 0x74, 0x6c, 0x61, 0x73, 0x73, 0x5f, 0x73, 0x77, 0x65
        /*0022*/ 	.byte	0x65, 0x70, 0x5f, 0x73, 0x72, 0x63, 0x2f, 0x69, 0x6e, 0x63, 0x6c, 0x75, 0x64, 0x65, 0x2f, 0x63
        /*0032*/ 	.byte	0x75, 0x74, 0x6c, 0x61, 0x73, 0x73, 0x2f, 0x67, 0x65, 0x6d, 0x6d, 0x2f, 0x63, 0x6f, 0x6c, 0x6c
        /*0042*/ 	.byte	0x65, 0x63, 0x74, 0x69, 0x76, 0x65, 0x2f, 0x73, 0x6d, 0x39, 0x30, 0x5f, 0x6d, 0x6d, 0x61, 0x5f
        /*0052*/ 	.byte	0x74, 0x6d, 0x61, 0x5f, 0x67, 0x6d, 0x6d, 0x61, 0x5f, 0x73, 0x73, 0x5f, 0x77, 0x61, 0x72, 0x70
        /*0062*/ 	.byte	0x73, 0x70, 0x65, 0x63, 0x69, 0x61, 0x6c, 0x69, 0x7a, 0x65, 0x64, 0x2e, 0x68, 0x70, 0x70, 0x00
	.type		__unnamed_1,@object
	.size		__unnamed_1,(.L_0 - __unnamed_1)
__unnamed_1:
        /*0072*/ 	.byte	0x76, 0x6f, 0x69, 0x64, 0x20, 0x63, 0x75, 0x74, 0x6c, 0x61, 0x73, 0x73, 0x3a, 0x3a, 0x67, 0x65
        /* <DEDUP_REMOVED lines=180> */
        /*0bc2*/ 	.byte	0x69, 0x74, 0x79, 0x5d, 0x00
.L_0:


//--------------------- .nv.shared._ZN7cutlass13device_kernelINS_4gemm6kernel13GemmUniversalIN4cute5tupleIJiiiiEEENS1_10collective13CollectiveMmaINS1_34MainloopSm90TmaGmmaWarpSpecializedILi7ENS5_IJNS4_1CILi1EEENSA_ILi4EEESB_EEENS1_35KernelTmaWarpSpecializedCooperativeEEENS5_IJNSA_ILi128EEESG_NSA_ILi64EEEEEENS_6half_tENS5_IJlSB_lEEESJ_SK_NS4_8TiledMMAINS4_8MMA_AtomIJNS4_4SM904GMMA26MMA_64x128x16_F32F16F16_SSILNSO_5MajorE0ELSQ_0ELNSO_7ScaleInE1ELSR_1EEEEEENS4_6LayoutINS5_IJNSA_ILi2EEESB_SB_EEENS5_IJSB_NSA_ILi0EEESX_EEEEENS5_IJNS4_10UnderscoreES10_S10_EEEEENS4_23SM90_TMA_LOAD_MULTICASTENS4_14ComposedLayoutINS4_7SwizzleILi3ELi4ELi3EEENS4_18smem_ptr_flag_bitsILi16EEENSU_INS5_IJNSA_ILi8EEESH_EEENS5_IJSH_SB_EEEEEEEvNS4_8identityENS4_13SM90_TMA_LOADES1D_vS1E_EENS_8epilogue10collective6detail29Sm90TmaWarpSpecializedAdapterINS1I_15DefaultEpilogueISJ_SK_SK_NS1H_6thread17LinearCombinationISJ_Li1EffLNS1M_9ScaleType4KindE0ELNS_15FloatRoundStyleE2ESJ_EENS1_15EpilogueDefaultEEEEEvvEEEEvNT_6ParamsE --------------------------
	.section	.nv.shared._ZN7cutlass13device_kernelINS_4gemm6kernel13GemmUniversalIN4cute5tupleIJiiiiEEENS1_10collective13CollectiveMmaINS1_34MainloopSm90TmaGmmaWarpSpecializedILi7ENS5_IJNS4_1CILi1EEENSA_ILi4EEESB_EEENS1_35KernelTmaWarpSpecializedCooperativeEEENS5_IJNSA_ILi128EEESG_NSA_ILi64EEEEEENS_6half_tENS5_IJlSB_lEEESJ_SK_NS4_8TiledMMAINS4_8MMA_AtomIJNS4_4SM904GMMA26MMA_64x128x16_F32F16F16_SSILNSO_5MajorE0ELSQ_0ELNSO_7ScaleInE1ELSR_1EEEEEENS4_6LayoutINS5_IJNSA_ILi2EEESB_SB_EEENS5_IJSB_NSA_ILi0EEESX_EEEEENS5_IJNS4_10UnderscoreES10_S10_EEEEENS4_23SM90_TMA_LOAD_MULTICASTENS4_14ComposedLayoutINS4_7SwizzleILi3ELi4ELi3EEENS4_18smem_ptr_flag_bitsILi16EEENSU_INS5_IJNSA_ILi8EEESH_EEENS5_IJSH_SB_EEEEEEEvNS4_8identityENS4_13SM90_TMA_LOADES1D_vS1E_EENS_8epilogue10collective6detail29Sm90TmaWarpSpecializedAdapterINS1I_15DefaultEpilogueISJ_SK_SK_NS1H_6thread17LinearCombinationISJ_Li1EffLNS1M_9ScaleType4KindE0ELNS_15FloatRoundStyleE2ESJ_EENS1_15EpilogueDefaultEEEEEvvEEEEvNT_6ParamsE,"aw",@nobits
	.sectionflags	@""
	.align	16
	.zero		1024


//--------------------- .nv.shared.reserved.0     --------------------------
	.section	.nv.shared.reserved.0,"aw",@nobits
	.weak		__nv_reservedSMEM_offset_0_alias
	.size		__nv_reservedSMEM_offset_0_alias, 0, 0
	.other		__nv_reservedSMEM_offset_0_alias,@"STO_CUDA_RESERVED_SHARED STV_DEFAULT"
__nv_reservedSMEM_offset_0_alias:
	.zero		0


//--------------------- .nv.global                --------------------------
	.section	.nv.global,"aw",@nobits
.nv.global:
	.type		_ZN40_INTERNAL_5cf5c380_4_k_cu_7b0f5102_225764cute1_E,@object
	.size		_ZN40_INTERNAL_5cf5c380_4_k_cu_7b0f5102_225764cute1_E,(_ZN40_INTERNAL_5cf5c380_4_k_cu_7b0f5102_225764cuda3std3__45__cpo6cbeginE - _ZN40_INTERNAL_5cf5c380_4_k_cu_7b0f5102_225764cute1_E)
_ZN40_INTERNAL_5cf5c380_4_k_cu_7b0f5102_225764cute1_E:
	.zero		1
	.type		_ZN40_INTERNAL_5cf5c380_4_k_cu_7b0f5102_225764cuda3std3__45__cpo6cbeginE,@object
	.size		_ZN40_INTERNAL_5cf5c380_4_k_cu_7b0f5102_225764cuda3std3__45__cpo6cbeginE,(_ZN40_INTERNAL_5cf5c380_4_k_cu_7b0f5102_225764cuda3std3__48in_placeE - _ZN40_INTERNAL_5cf5c380_4_k_cu_7b0f5102_225764cuda3std3__45__cpo6cbeginE)
_ZN40_INTERNAL_5cf5c380_4_k_cu_7b0f5102_225764cuda3std3__45__cpo6cbeginE:
	.zero		1
	.type		_ZN40_INTERNAL_5cf5c380_4_k_cu_7b0f5102_225764cuda3std3__48in_placeE,@object
	.size		_ZN40_INTERNAL_5cf5c380_4_k_cu_7b0f5102_225764cuda3std3__48in_placeE,(_ZN40_INTERNAL_5cf5c380_4_k_cu_7b0f5102_225764cuda3std6ranges3__45__cpo9iter_moveE - _ZN40_INTERNAL_5cf5c380_4_k_cu_7b0f5102_225764cuda3std3__48in_placeE)
_ZN40_INTERNAL_5cf5c380_4_k_cu_7b0f5102_225764cuda3std3__48in_placeE:
	.zero		1
	.type		_ZN40_INTERNAL_5cf5c380_4_k_cu_7b0f5102_225764cuda3std6ranges3__45__cpo9iter_moveE,@object
	.size		_ZN40_INTERNAL_5cf5c380_4_k_cu_7b0f5102_225764cuda3std6ranges3__45__cpo9iter_moveE,(_ZN40_INTERNAL_5cf5c380_4_k_cu_7b0f5102_225764cuda3std3__45__cpo5beginE - _ZN40_INTERNAL_5cf5c380_4_k_cu_7b0f5102_225764cuda3std6ranges3__45__cpo9iter_moveE)
_ZN40_INTERNAL_5cf5c380_4_k_cu_7b0f5102_225764cuda3std6ranges3__45__cpo9iter_moveE:
	.zero		1
	.type		_ZN40_INTERNAL_5cf5c380_4_k_cu_7b0f5102_225764cuda3std3__45__cpo5beginE,@object
	.size		_ZN40_INTERNAL_5cf5c380_4_k_cu_7b0f5102_225764cuda3std3__45__cpo5beginE,(_ZN40_INTERNAL_5cf5c380_4_k_cu_7b0f5102_225764cuda3std3__442_GLOBAL__N__5cf5c380_4_k_cu_7b0f5102_225766ignoreE - _ZN40_INTERNAL_5cf5c380_4_k_cu_7b0f5102_225764cuda3std3__45__cpo5beginE)
_ZN40_INTERNAL_5cf5c380_4_k_cu_7b0f5102_225764cuda3std3__45__cpo5beginE:
	.zero		1
	.type		_ZN40_INTERNAL_5cf5c380_4_k_cu_7b0f5102_225764cuda3std3__442_GLOBAL__N__5cf5c380_4_k_cu_7b0f5102_225766ignoreE,@object
	.size		_ZN40_INTERNAL_5cf5c380_4_k_cu_7b0f5102_225764cuda3std3__442_GLOBAL__N__5cf5c380_4_k_cu_7b0f5102_225766ignoreE,(_ZN40_INTERNAL_5cf5c380_4_k_cu_7b0f5102_225764cute7productE - _ZN40_INTERNAL_5cf5c380_4_k_cu_7b0f5102_225764cuda3std3__442_GLOBAL__N__5cf5c380_4_k_cu_7b0f5102_225766ignoreE)
_ZN40_INTERNAL_5cf5c380_4_k_cu_7b0f5102_225764cuda3std3__442_GLOBAL__N__5cf5c380_4_k_cu_7b0f5102_225766ignoreE:
	.zero		1
	.type		_ZN40_INTERNAL_5cf5c380_4_k_cu_7b0f5102_225764cute7productE,@object
	.size		_ZN40_INTERNAL_5cf5c380_4_k_cu_7b0f5102_225764cute7productE,(_ZN40_INTERNAL_5cf5c380_4_k_cu_7b0f5102_225764cuda3std3__45__cpo3endE - _ZN40_INTERNAL_5cf5c380_4_k_cu_7b0f5102_225764cute7productE)
_ZN40_INTERNAL_5cf5c380_4_k_cu_7b0f5102_225764cute7productE:
	.zero		1
	.type		_ZN40_INTERNAL_5cf5c380_4_k_cu_7b0f5102_225764cuda3std3__45__cpo3endE,@object
	.size		_ZN40_INTERNAL_5cf5c380_4_k_cu_7b0f5102_225764cuda3std3__45__cpo3endE,(_ZN40_INTERNAL_5cf5c380_4_k_cu_7b0f5102_225764cuda3std3__419piecewise_constructE - _ZN40_INTERNAL_5cf5c380_4_k_cu_7b0f5102_225764cuda3std3__45__cpo3endE)
_ZN40_INTERNAL_5cf5c380_4_k_cu_7b0f5102_225764cuda3std3__45__cpo3endE:
	.zero		1
	.type		_ZN40_INTERNAL_5cf5c380_4_k_cu_7b0f5102_225764cuda3std3__419piecewise_constructE,@object
	.size		_ZN40_INTERNAL_5cf5c380_4_k_cu_7b0f5102_225764cuda3std3__419piecewise_constructE,(_ZN40_INTERNAL_5cf5c380_4_k_cu_7b0f5102_225764cuda3std3__45__cpo4cendE - _ZN40_INTERNAL_5cf5c380_4_k_cu_7b0f5102_225764cuda3std3__419piecewise_constructE)
_ZN40_INTERNAL_5cf5c380_4_k_cu_7b0f5102_225764cuda3std3__419piecewise_constructE:
	.zero		1
	.type		_ZN40_INTERNAL_5cf5c380_4_k_cu_7b0f5102_225764cuda3std3__45__cpo4cendE,@object
	.size		_ZN40_INTERNAL_5cf5c380_4_k_cu_7b0f5102_225764cuda3std3__45__cpo4cendE,(_ZN40_INTERNAL_5cf5c380_4_k_cu_7b0f5102_225764cuda3std6ranges3__45__cpo4swapE - _ZN40_INTERNAL_5cf5c380_4_k_cu_7b0f5102_225764cuda3std3__45__cpo4cendE)
_ZN40_INTERNAL_5cf5c380_4_k_cu_7b0f5102_225764cuda3std3__45__cpo4cendE:
	.zero		1
	.type		_ZN40_INTERNAL_5cf5c380_4_k_cu_7b0f5102_225764cuda3std6ranges3__45__cpo4swapE,@object
	.size		_ZN40_INTERNAL_5cf5c380_4_k_cu_7b0f5102_225764cuda3std6ranges3__45__cpo4swapE,(.L_8 - _ZN40_INTERNAL_5cf5c380_4_k_cu_7b0f5102_225764cuda3std6ranges3__45__cpo4swapE)
_ZN40_INTERNAL_5cf5c380_4_k_cu_7b0f5102_225764cuda3std6ranges3__45__cpo4swapE:
	.zero		1
.L_8:


//--------------------- .nv.constant0._ZN7cutlass13device_kernelINS_4gemm6kernel13GemmUniversalIN4cute5tupleIJiiiiEEENS1_10collective13CollectiveMmaINS1_34MainloopSm90TmaGmmaWarpSpecializedILi7ENS5_IJNS4_1CILi1EEENSA_ILi4EEESB_EEENS1_35KernelTmaWarpSpecializedCooperativeEEENS5_IJNSA_ILi128EEESG_NSA_ILi64EEEEEENS_6half_tENS5_IJlSB_lEEESJ_SK_NS4_8TiledMMAINS4_8MMA_AtomIJNS4_4SM904GMMA26MMA_64x128x16_F32F16F16_SSILNSO_5MajorE0ELSQ_0ELNSO_7ScaleInE1ELSR_1EEEEEENS4_6LayoutINS5_IJNSA_ILi2EEESB_SB_EEENS5_IJSB_NSA_ILi0EEESX_EEEEENS5_IJNS4_10UnderscoreES10_S10_EEEEENS4_23SM90_TMA_LOAD_MULTICASTENS4_14ComposedLayoutINS4_7SwizzleILi3ELi4ELi3EEENS4_18smem_ptr_flag_bitsILi16EEENSU_INS5_IJNSA_ILi8EEESH_EEENS5_IJSH_SB_EEEEEEEvNS4_8identityENS4_13SM90_TMA_LOADES1D_vS1E_EENS_8epilogue10collective6detail29Sm90TmaWarpSpecializedAdapterINS1I_15DefaultEpilogueISJ_SK_SK_NS1H_6thread17LinearCombinationISJ_Li1EffLNS1M_9ScaleType4KindE0ELNS_15FloatRoundStyleE2ESJ_EENS1_15EpilogueDefaultEEEEEvvEEEEvNT_6ParamsE --------------------------
	.section	.nv.constant0._ZN7cutlass13device_kernelINS_4gemm6kernel13GemmUniversalIN4cute5tupleIJiiiiEEENS1_10collective13CollectiveMmaINS1_34MainloopSm90TmaGmmaWarpSpecializedILi7ENS5_IJNS4_1CILi1EEENSA_ILi4EEESB_EEENS1_35KernelTmaWarpSpecializedCooperativeEEENS5_IJNSA_ILi128EEESG_NSA_ILi64EEEEEENS_6half_tENS5_IJlSB_lEEESJ_SK_NS4_8TiledMMAINS4_8MMA_AtomIJNS4_4SM904GMMA26MMA_64x128x16_F32F16F16_SSILNSO_5MajorE0ELSQ_0ELNSO_7ScaleInE1ELSR_1EEEEEENS4_6LayoutINS5_IJNSA_ILi2EEESB_SB_EEENS5_IJSB_NSA_ILi0EEESX_EEEEENS5_IJNS4_10UnderscoreES10_S10_EEEEENS4_23SM90_TMA_LOAD_MULTICASTENS4_14ComposedLayoutINS4_7SwizzleILi3ELi4ELi3EEENS4_18smem_ptr_flag_bitsILi16EEENSU_INS5_IJNSA_ILi8EEESH_EEENS5_IJSH_SB_EEEEEEEvNS4_8identityENS4_13SM90_TMA_LOADES1D_vS1E_EENS_8epilogue10collective6detail29Sm90TmaWarpSpecializedAdapterINS1I_15DefaultEpilogueISJ_SK_SK_NS1H_6thread17LinearCombinationISJ_Li1EffLNS1M_9ScaleType4KindE0ELNS_15FloatRoundStyleE2ESJ_EENS1_15EpilogueDefaultEEEEEvvEEEEvNT_6ParamsE,"a",@progbits
	.sectionflags	@""
	.align	4
.nv.constant0._ZN7cutlass13device_kernelINS_4gemm6kernel13GemmUniversalIN4cute5tupleIJiiiiEEENS1_10collective13CollectiveMmaINS1_34MainloopSm90TmaGmmaWarpSpecializedILi7ENS5_IJNS4_1CILi1EEENSA_ILi4EEESB_EEENS1_35KernelTmaWarpSpecializedCooperativeEEENS5_IJNSA_ILi128EEESG_NSA_ILi64EEEEEENS_6half_tENS5_IJlSB_lEEESJ_SK_NS4_8TiledMMAINS4_8MMA_AtomIJNS4_4SM904GMMA26MMA_64x128x16_F32F16F16_SSILNSO_5MajorE0ELSQ_0ELNSO_7ScaleInE1ELSR_1EEEEEENS4_6LayoutINS5_IJNSA_ILi2EEESB_SB_EEENS5_IJSB_NSA_ILi0EEESX_EEEEENS5_IJNS4_10UnderscoreES10_S10_EEEEENS4_23SM90_TMA_LOAD_MULTICASTENS4_14ComposedLayoutINS4_7SwizzleILi3ELi4ELi3EEENS4_18smem_ptr_flag_bitsILi16EEENSU_INS5_IJNSA_ILi8EEESH_EEENS5_IJSH_SB_EEEEEEEvNS4_8identityENS4_13SM90_TMA_LOADES1D_vS1E_EENS_8epilogue10collective6detail29Sm90TmaWarpSpecializedAdapterINS1I_15DefaultEpilogueISJ_SK_SK_NS1H_6thread17LinearCombinationISJ_Li1EffLNS1M_9ScaleType4KindE0ELNS_15FloatRoundStyleE2ESJ_EENS1_15EpilogueDefaultEEEEEvvEEEEvNT_6ParamsE:
	.zero		1664


//--------------------- SYMBOLS --------------------------

	.type		.nv.reservedSmem.offset0,@object
	.size		.nv.reservedSmem.offset0,0x4
	.type		__assertfail,@function
